//
// Generated by NVIDIA NVVM Compiler
//
// Compiler Build ID: CL-36424714
// Cuda compilation tools, release 13.0, V13.0.88
// Based on NVVM 20.0.0
//

.version 9.0
.target sm_100
.address_size 64

.extern .func  (.param .b32 func_retval0) vprintf
(
	.param .b64 vprintf_param_0,
	.param .b64 vprintf_param_1
)
;
// _ZZ7sortBFSPiS_S_S_S_S_S_iS_S_S_S_S_S_E16hashGlobalMemory has been demoted
.global .align 1 .b8 $str[21] = {37, 100, 32, 98, 101, 103, 105, 110, 32, 37, 100, 32, 108, 97, 115, 116, 32, 37, 100, 10};
.global .align 1 .b8 $str$1[15] = {115, 111, 114, 116, 80, 111, 115, 32, 105, 115, 32, 37, 100, 10};
.global .align 1 .b8 $str$2[33] = {37, 100, 32, 120, 61, 37, 100, 32, 121, 61, 37, 100, 32, 122, 61, 37, 100, 32, 105, 100, 61, 37, 100, 32, 104, 97, 115, 104, 61, 37, 100, 10};
.global .align 1 .b8 $str$3[8] = {104, 101, 121, 32, 37, 100, 10};

.func  (.param .b32 func_retval0) _Z12binarySearchPiS_S_iii(
	.param .b64 _Z12binarySearchPiS_S_iii_param_0,
	.param .b64 _Z12binarySearchPiS_S_iii_param_1,
	.param .b64 _Z12binarySearchPiS_S_iii_param_2,
	.param .b32 _Z12binarySearchPiS_S_iii_param_3,
	.param .b32 _Z12binarySearchPiS_S_iii_param_4,
	.param .b32 _Z12binarySearchPiS_S_iii_param_5
)
{
	.reg .pred 	%p<19>;
	.reg .b32 	%r<59>;
	.reg .b64 	%rd<15>;

	ld.param.u64 	%rd7, [_Z12binarySearchPiS_S_iii_param_0];
	ld.param.u64 	%rd8, [_Z12binarySearchPiS_S_iii_param_1];
	ld.param.u64 	%rd9, [_Z12binarySearchPiS_S_iii_param_2];
	ld.param.u32 	%r55, [_Z12binarySearchPiS_S_iii_param_3];
	ld.param.u32 	%r3, [_Z12binarySearchPiS_S_iii_param_4];
	ld.param.u32 	%r15, [_Z12binarySearchPiS_S_iii_param_5];
	cvta.to.global.u64 	%rd1, %rd9;
	cvta.to.global.u64 	%rd2, %rd8;
	cvta.to.global.u64 	%rd3, %rd7;
	setp.gt.s32 	%p3, %r55, %r3;
	mov.b32 	%r16, -1;
	mov.u32 	%r58, %r16;
	@%p3 bra 	$L__BB0_13;
$L__BB0_1:
	add.s32 	%r17, %r3, %r55;
	shr.u32 	%r18, %r17, 31;
	add.s32 	%r19, %r17, %r18;
	shr.s32 	%r57, %r19, 1;
	mul.wide.s32 	%rd10, %r57, 4;
	add.s64 	%rd4, %rd3, %rd10;
	ld.global.u32 	%r20, [%rd4];
	add.s64 	%rd5, %rd2, %rd10;
	ld.global.u32 	%r21, [%rd5];
	add.s32 	%r22, %r21, %r20;
	add.s64 	%rd6, %rd1, %rd10;
	ld.global.u32 	%r23, [%rd6];
	add.s32 	%r24, %r22, %r23;
	mul.hi.s32 	%r25, %r24, 715827883;
	shr.u32 	%r26, %r25, 31;
	shr.u32 	%r27, %r25, 2;
	add.s32 	%r28, %r27, %r26;
	mul.lo.s32 	%r29, %r28, 24;
	sub.s32 	%r5, %r24, %r29;
	setp.ne.s32 	%p4, %r5, %r15;
	@%p4 bra 	$L__BB0_5;
	max.s32 	%r6, %r3, %r57;
	add.s32 	%r7, %r6, 1;
$L__BB0_3:
	setp.eq.s32 	%p16, %r57, %r6;
	mov.u32 	%r58, %r7;
	@%p16 bra 	$L__BB0_13;
	add.s32 	%r58, %r57, 1;
	mul.wide.s32 	%rd11, %r57, 4;
	add.s64 	%rd12, %rd3, %rd11;
	ld.global.u32 	%r43, [%rd12+4];
	add.s64 	%rd13, %rd2, %rd11;
	ld.global.u32 	%r44, [%rd13+4];
	add.s32 	%r45, %r44, %r43;
	add.s64 	%rd14, %rd1, %rd11;
	ld.global.u32 	%r46, [%rd14+4];
	add.s32 	%r47, %r45, %r46;
	mul.hi.s32 	%r48, %r47, 715827883;
	shr.u32 	%r49, %r48, 31;
	shr.u32 	%r50, %r48, 2;
	add.s32 	%r51, %r50, %r49;
	mul.lo.s32 	%r52, %r51, 24;
	sub.s32 	%r53, %r47, %r52;
	setp.gt.s32 	%p17, %r53, %r15;
	mov.u32 	%r57, %r58;
	@%p17 bra 	$L__BB0_13;
	bra.uni 	$L__BB0_3;
$L__BB0_5:
	setp.ge.s32 	%p5, %r5, %r15;
	@%p5 bra 	$L__BB0_9;
	setp.ge.s32 	%p7, %r57, %r3;
	mov.pred 	%p18, 0;
	@%p7 bra 	$L__BB0_8;
	ld.global.u32 	%r30, [%rd4+4];
	ld.global.u32 	%r31, [%rd5+4];
	add.s32 	%r32, %r31, %r30;
	ld.global.u32 	%r33, [%rd6+4];
	add.s32 	%r34, %r32, %r33;
	mul.hi.s32 	%r35, %r34, 715827883;
	shr.u32 	%r36, %r35, 31;
	shr.u32 	%r37, %r35, 2;
	add.s32 	%r38, %r37, %r36;
	mul.lo.s32 	%r39, %r38, 24;
	sub.s32 	%r40, %r34, %r39;
	setp.gt.s32 	%p18, %r40, %r15;
$L__BB0_8:
	setp.eq.s32 	%p8, %r57, %r3;
	or.pred  	%p9, %p8, %p18;
	mov.u32 	%r58, %r57;
	@%p9 bra 	$L__BB0_13;
$L__BB0_9:
	setp.gt.s32 	%p10, %r5, %r15;
	setp.eq.s32 	%p11, %r57, %r55;
	and.pred  	%p12, %p11, %p10;
	mov.u32 	%r58, %r55;
	@%p12 bra 	$L__BB0_13;
	setp.le.s32 	%p13, %r5, %r15;
	@%p13 bra 	$L__BB0_12;
	add.s32 	%r3, %r57, -1;
	setp.lt.s32 	%p15, %r55, %r57;
	mov.u32 	%r58, %r16;
	@%p15 bra 	$L__BB0_1;
	bra.uni 	$L__BB0_13;
$L__BB0_12:
	add.s32 	%r55, %r57, 1;
	setp.lt.s32 	%p14, %r57, %r3;
	mov.u32 	%r58, %r16;
	@%p14 bra 	$L__BB0_1;
$L__BB0_13:
	st.param.b32 	[func_retval0], %r58;
	ret;

}
	// .globl	_Z15createPartitioniPiS_S_S_S_S_
.visible .entry _Z15createPartitioniPiS_S_S_S_S_(
	.param .u32 _Z15createPartitioniPiS_S_S_S_S__param_0,
	.param .u64 .ptr .align 1 _Z15createPartitioniPiS_S_S_S_S__param_1,
	.param .u64 .ptr .align 1 _Z15createPartitioniPiS_S_S_S_S__param_2,
	.param .u64 .ptr .align 1 _Z15createPartitioniPiS_S_S_S_S__param_3,
	.param .u64 .ptr .align 1 _Z15createPartitioniPiS_S_S_S_S__param_4,
	.param .u64 .ptr .align 1 _Z15createPartitioniPiS_S_S_S_S__param_5,
	.param .u64 .ptr .align 1 _Z15createPartitioniPiS_S_S_S_S__param_6
)
{
	.reg .pred 	%p<77>;
	.reg .b32 	%r<149>;
	.reg .b64 	%rd<109>;

	ld.param.u64 	%rd33, [_Z15createPartitioniPiS_S_S_S_S__param_1];
	ld.param.u64 	%rd34, [_Z15createPartitioniPiS_S_S_S_S__param_2];
	ld.param.u64 	%rd35, [_Z15createPartitioniPiS_S_S_S_S__param_3];
	ld.param.u64 	%rd36, [_Z15createPartitioniPiS_S_S_S_S__param_4];
	ld.param.u64 	%rd37, [_Z15createPartitioniPiS_S_S_S_S__param_5];
	ld.param.u64 	%rd38, [_Z15createPartitioniPiS_S_S_S_S__param_6];
	cvta.to.global.u64 	%rd1, %rd36;
	cvta.to.global.u64 	%rd2, %rd35;
	cvta.to.global.u64 	%rd3, %rd34;
	cvta.to.global.u64 	%rd4, %rd33;
	cvta.to.global.u64 	%rd39, %rd38;
	cvta.to.global.u64 	%rd40, %rd37;
	mov.u32 	%r55, %ctaid.x;
	mov.u32 	%r56, %ntid.x;
	mov.u32 	%r57, %tid.x;
	mad.lo.s32 	%r1, %r55, %r56, %r57;
	mul.wide.s32 	%rd41, %r1, 4;
	add.s64 	%rd5, %rd40, %rd41;
	ld.global.u32 	%r58, [%rd5];
	add.s64 	%rd6, %rd39, %rd41;
	ld.global.u32 	%r59, [%rd6];
	setp.lt.s32 	%p6, %r58, 0;
	max.s32 	%r60, %r58, -1;
	setp.ge.s32 	%p7, %r60, %r59;
	or.pred  	%p8, %p6, %p7;
	@%p8 bra 	$L__BB1_23;
	add.s32 	%r62, %r59, %r58;
	shr.u32 	%r63, %r62, 1;
	mul.wide.u32 	%rd42, %r59, 4;
	add.s64 	%rd43, %rd4, %rd42;
	ld.global.u32 	%r64, [%rd43];
	add.s64 	%rd44, %rd3, %rd42;
	ld.global.u32 	%r65, [%rd44];
	add.s64 	%rd7, %rd2, %rd42;
	ld.global.u32 	%r66, [%rd7];
	add.s64 	%rd8, %rd1, %rd42;
	ld.global.u32 	%r67, [%rd8];
	mul.wide.u32 	%rd45, %r63, 4;
	add.s64 	%rd46, %rd4, %rd45;
	ld.global.u32 	%r68, [%rd46];
	st.global.u32 	[%rd43], %r68;
	add.s64 	%rd47, %rd3, %rd45;
	ld.global.u32 	%r69, [%rd47];
	st.global.u32 	[%rd44], %r69;
	add.s64 	%rd48, %rd2, %rd45;
	ld.global.u32 	%r70, [%rd48];
	st.global.u32 	[%rd7], %r70;
	add.s64 	%rd49, %rd1, %rd45;
	ld.global.u32 	%r71, [%rd49];
	st.global.u32 	[%rd8], %r71;
	st.global.u32 	[%rd46], %r64;
	st.global.u32 	[%rd47], %r65;
	st.global.u32 	[%rd48], %r66;
	st.global.u32 	[%rd49], %r67;
	ld.global.u32 	%r4, [%rd43];
	ld.global.u32 	%r5, [%rd44];
	ld.global.u32 	%r6, [%rd7];
	add.s32 	%r140, %r58, -1;
	sub.s32 	%r72, %r59, %r58;
	and.b32  	%r8, %r72, 3;
	setp.eq.s32 	%p9, %r8, 0;
	mov.u32 	%r136, %r58;
	@%p9 bra 	$L__BB1_7;
	mul.wide.u32 	%rd50, %r58, 4;
	add.s64 	%rd104, %rd1, %rd50;
	add.s64 	%rd103, %rd2, %rd50;
	add.s64 	%rd102, %rd3, %rd50;
	add.s64 	%rd101, %rd4, %rd50;
	neg.s32 	%r132, %r8;
	mov.u32 	%r136, %r58;
$L__BB1_3:
	.pragma "nounroll";
	ld.global.u32 	%r13, [%rd101];
	ld.global.u32 	%r73, [%rd102];
	ld.global.u32 	%r74, [%rd103];
	setp.eq.s32 	%p10, %r13, %r4;
	setp.eq.s32 	%p11, %r73, %r5;
	and.pred  	%p1, %p10, %p11;
	setp.eq.s32 	%p12, %r74, %r6;
	and.pred  	%p13, %p1, %p12;
	@%p13 bra 	$L__BB1_5;
	setp.gt.s32 	%p15, %r13, %r4;
	setp.gt.s32 	%p16, %r73, %r5;
	and.pred  	%p17, %p10, %p16;
	or.pred  	%p18, %p15, %p17;
	setp.gt.s32 	%p19, %r74, %r6;
	and.pred  	%p20, %p1, %p19;
	or.pred  	%p21, %p18, %p20;
	@%p21 bra 	$L__BB1_6;
$L__BB1_5:
	add.s32 	%r140, %r140, 1;
	mul.wide.u32 	%rd51, %r140, 4;
	add.s64 	%rd52, %rd4, %rd51;
	ld.global.u32 	%r75, [%rd52];
	add.s64 	%rd53, %rd3, %rd51;
	ld.global.u32 	%r76, [%rd53];
	add.s64 	%rd54, %rd2, %rd51;
	ld.global.u32 	%r77, [%rd54];
	add.s64 	%rd55, %rd1, %rd51;
	ld.global.u32 	%r78, [%rd55];
	st.global.u32 	[%rd52], %r13;
	ld.global.u32 	%r79, [%rd102];
	st.global.u32 	[%rd53], %r79;
	ld.global.u32 	%r80, [%rd103];
	st.global.u32 	[%rd54], %r80;
	ld.global.u32 	%r81, [%rd104];
	st.global.u32 	[%rd55], %r81;
	st.global.u32 	[%rd101], %r75;
	st.global.u32 	[%rd102], %r76;
	st.global.u32 	[%rd103], %r77;
	st.global.u32 	[%rd104], %r78;
$L__BB1_6:
	add.s32 	%r136, %r136, 1;
	add.s64 	%rd104, %rd104, 4;
	add.s64 	%rd103, %rd103, 4;
	add.s64 	%rd102, %rd102, 4;
	add.s64 	%rd101, %rd101, 4;
	add.s32 	%r132, %r132, 1;
	setp.ne.s32 	%p22, %r132, 0;
	@%p22 bra 	$L__BB1_3;
$L__BB1_7:
	sub.s32 	%r82, %r58, %r59;
	setp.gt.u32 	%p23, %r82, -4;
	@%p23 bra 	$L__BB1_22;
	sub.s32 	%r139, %r136, %r59;
	mul.wide.u32 	%rd56, %r136, 4;
	add.s64 	%rd57, %rd56, 8;
	add.s64 	%rd108, %rd4, %rd57;
	add.s64 	%rd107, %rd3, %rd57;
	add.s64 	%rd106, %rd2, %rd57;
	add.s64 	%rd105, %rd1, %rd57;
$L__BB1_9:
	ld.global.u32 	%r26, [%rd108+-8];
	ld.global.u32 	%r83, [%rd107+-8];
	ld.global.u32 	%r84, [%rd106+-8];
	setp.eq.s32 	%p24, %r26, %r4;
	setp.eq.s32 	%p25, %r83, %r5;
	and.pred  	%p2, %p24, %p25;
	setp.eq.s32 	%p26, %r84, %r6;
	and.pred  	%p27, %p2, %p26;
	@%p27 bra 	$L__BB1_11;
	setp.gt.s32 	%p29, %r26, %r4;
	setp.gt.s32 	%p30, %r83, %r5;
	and.pred  	%p31, %p24, %p30;
	or.pred  	%p32, %p29, %p31;
	setp.gt.s32 	%p33, %r84, %r6;
	and.pred  	%p34, %p2, %p33;
	or.pred  	%p35, %p32, %p34;
	@%p35 bra 	$L__BB1_12;
$L__BB1_11:
	add.s32 	%r140, %r140, 1;
	mul.wide.u32 	%rd58, %r140, 4;
	add.s64 	%rd59, %rd4, %rd58;
	ld.global.u32 	%r85, [%rd59];
	add.s64 	%rd60, %rd3, %rd58;
	ld.global.u32 	%r86, [%rd60];
	add.s64 	%rd61, %rd2, %rd58;
	ld.global.u32 	%r87, [%rd61];
	add.s64 	%rd62, %rd1, %rd58;
	ld.global.u32 	%r88, [%rd62];
	st.global.u32 	[%rd59], %r26;
	ld.global.u32 	%r89, [%rd107+-8];
	st.global.u32 	[%rd60], %r89;
	ld.global.u32 	%r90, [%rd106+-8];
	st.global.u32 	[%rd61], %r90;
	ld.global.u32 	%r91, [%rd105+-8];
	st.global.u32 	[%rd62], %r91;
	st.global.u32 	[%rd108+-8], %r85;
	st.global.u32 	[%rd107+-8], %r86;
	st.global.u32 	[%rd106+-8], %r87;
	st.global.u32 	[%rd105+-8], %r88;
$L__BB1_12:
	ld.global.u32 	%r31, [%rd108+-4];
	ld.global.u32 	%r92, [%rd107+-4];
	ld.global.u32 	%r93, [%rd106+-4];
	setp.eq.s32 	%p36, %r31, %r4;
	setp.eq.s32 	%p37, %r92, %r5;
	and.pred  	%p3, %p36, %p37;
	setp.eq.s32 	%p38, %r93, %r6;
	and.pred  	%p39, %p3, %p38;
	@%p39 bra 	$L__BB1_14;
	setp.gt.s32 	%p41, %r31, %r4;
	setp.gt.s32 	%p42, %r92, %r5;
	and.pred  	%p43, %p36, %p42;
	or.pred  	%p44, %p41, %p43;
	setp.gt.s32 	%p45, %r93, %r6;
	and.pred  	%p46, %p3, %p45;
	or.pred  	%p47, %p44, %p46;
	@%p47 bra 	$L__BB1_15;
$L__BB1_14:
	add.s32 	%r140, %r140, 1;
	mul.wide.u32 	%rd63, %r140, 4;
	add.s64 	%rd64, %rd4, %rd63;
	ld.global.u32 	%r94, [%rd64];
	add.s64 	%rd65, %rd3, %rd63;
	ld.global.u32 	%r95, [%rd65];
	add.s64 	%rd66, %rd2, %rd63;
	ld.global.u32 	%r96, [%rd66];
	add.s64 	%rd67, %rd1, %rd63;
	ld.global.u32 	%r97, [%rd67];
	st.global.u32 	[%rd64], %r31;
	ld.global.u32 	%r98, [%rd107+-4];
	st.global.u32 	[%rd65], %r98;
	ld.global.u32 	%r99, [%rd106+-4];
	st.global.u32 	[%rd66], %r99;
	ld.global.u32 	%r100, [%rd105+-4];
	st.global.u32 	[%rd67], %r100;
	st.global.u32 	[%rd108+-4], %r94;
	st.global.u32 	[%rd107+-4], %r95;
	st.global.u32 	[%rd106+-4], %r96;
	st.global.u32 	[%rd105+-4], %r97;
$L__BB1_15:
	ld.global.u32 	%r36, [%rd108];
	ld.global.u32 	%r101, [%rd107];
	ld.global.u32 	%r102, [%rd106];
	setp.eq.s32 	%p48, %r36, %r4;
	setp.eq.s32 	%p49, %r101, %r5;
	and.pred  	%p4, %p48, %p49;
	setp.eq.s32 	%p50, %r102, %r6;
	and.pred  	%p51, %p4, %p50;
	@%p51 bra 	$L__BB1_17;
	setp.gt.s32 	%p53, %r36, %r4;
	setp.gt.s32 	%p54, %r101, %r5;
	and.pred  	%p55, %p48, %p54;
	or.pred  	%p56, %p53, %p55;
	setp.gt.s32 	%p57, %r102, %r6;
	and.pred  	%p58, %p4, %p57;
	or.pred  	%p59, %p56, %p58;
	@%p59 bra 	$L__BB1_18;
$L__BB1_17:
	add.s32 	%r140, %r140, 1;
	mul.wide.u32 	%rd68, %r140, 4;
	add.s64 	%rd69, %rd4, %rd68;
	ld.global.u32 	%r103, [%rd69];
	add.s64 	%rd70, %rd3, %rd68;
	ld.global.u32 	%r104, [%rd70];
	add.s64 	%rd71, %rd2, %rd68;
	ld.global.u32 	%r105, [%rd71];
	add.s64 	%rd72, %rd1, %rd68;
	ld.global.u32 	%r106, [%rd72];
	st.global.u32 	[%rd69], %r36;
	ld.global.u32 	%r107, [%rd107];
	st.global.u32 	[%rd70], %r107;
	ld.global.u32 	%r108, [%rd106];
	st.global.u32 	[%rd71], %r108;
	ld.global.u32 	%r109, [%rd105];
	st.global.u32 	[%rd72], %r109;
	st.global.u32 	[%rd108], %r103;
	st.global.u32 	[%rd107], %r104;
	st.global.u32 	[%rd106], %r105;
	st.global.u32 	[%rd105], %r106;
$L__BB1_18:
	ld.global.u32 	%r41, [%rd108+4];
	ld.global.u32 	%r110, [%rd107+4];
	ld.global.u32 	%r111, [%rd106+4];
	setp.eq.s32 	%p60, %r41, %r4;
	setp.eq.s32 	%p61, %r110, %r5;
	and.pred  	%p5, %p60, %p61;
	setp.eq.s32 	%p62, %r111, %r6;
	and.pred  	%p63, %p5, %p62;
	@%p63 bra 	$L__BB1_20;
	setp.gt.s32 	%p65, %r41, %r4;
	setp.gt.s32 	%p66, %r110, %r5;
	and.pred  	%p67, %p60, %p66;
	or.pred  	%p68, %p65, %p67;
	setp.gt.s32 	%p69, %r111, %r6;
	and.pred  	%p70, %p5, %p69;
	or.pred  	%p71, %p68, %p70;
	@%p71 bra 	$L__BB1_21;
$L__BB1_20:
	add.s32 	%r140, %r140, 1;
	mul.wide.u32 	%rd73, %r140, 4;
	add.s64 	%rd74, %rd4, %rd73;
	ld.global.u32 	%r112, [%rd74];
	add.s64 	%rd75, %rd3, %rd73;
	ld.global.u32 	%r113, [%rd75];
	add.s64 	%rd76, %rd2, %rd73;
	ld.global.u32 	%r114, [%rd76];
	add.s64 	%rd77, %rd1, %rd73;
	ld.global.u32 	%r115, [%rd77];
	st.global.u32 	[%rd74], %r41;
	ld.global.u32 	%r116, [%rd107+4];
	st.global.u32 	[%rd75], %r116;
	ld.global.u32 	%r117, [%rd106+4];
	st.global.u32 	[%rd76], %r117;
	ld.global.u32 	%r118, [%rd105+4];
	st.global.u32 	[%rd77], %r118;
	st.global.u32 	[%rd108+4], %r112;
	st.global.u32 	[%rd107+4], %r113;
	st.global.u32 	[%rd106+4], %r114;
	st.global.u32 	[%rd105+4], %r115;
$L__BB1_21:
	add.s32 	%r139, %r139, 4;
	add.s64 	%rd108, %rd108, 16;
	add.s64 	%rd107, %rd107, 16;
	add.s64 	%rd106, %rd106, 16;
	add.s64 	%rd105, %rd105, 16;
	setp.ne.s32 	%p72, %r139, 0;
	@%p72 bra 	$L__BB1_9;
$L__BB1_22:
	add.s32 	%r146, %r140, 1;
	mul.wide.u32 	%rd78, %r146, 4;
	add.s64 	%rd79, %rd4, %rd78;
	ld.global.u32 	%r119, [%rd79];
	add.s64 	%rd80, %rd3, %rd78;
	ld.global.u32 	%r120, [%rd80];
	add.s64 	%rd81, %rd2, %rd78;
	ld.global.u32 	%r121, [%rd81];
	add.s64 	%rd82, %rd1, %rd78;
	ld.global.u32 	%r122, [%rd82];
	mul.wide.u32 	%rd83, %r59, 4;
	add.s64 	%rd84, %rd4, %rd83;
	ld.global.u32 	%r123, [%rd84];
	st.global.u32 	[%rd79], %r123;
	add.s64 	%rd85, %rd3, %rd83;
	ld.global.u32 	%r124, [%rd85];
	st.global.u32 	[%rd80], %r124;
	ld.global.u32 	%r125, [%rd7];
	st.global.u32 	[%rd81], %r125;
	ld.global.u32 	%r126, [%rd8];
	st.global.u32 	[%rd82], %r126;
	st.global.u32 	[%rd84], %r119;
	st.global.u32 	[%rd85], %r120;
	st.global.u32 	[%rd7], %r121;
	st.global.u32 	[%rd8], %r122;
$L__BB1_23:
	or.b32  	%r127, %r58, %r59;
	bar.sync 	0;
	setp.lt.s32 	%p73, %r127, 0;
	@%p73 bra 	$L__BB1_29;
	setp.ge.s32 	%p74, %r58, %r59;
	@%p74 bra 	$L__BB1_26;
	mul.wide.s32 	%rd95, %r1, 4;
	add.s64 	%rd96, %rd5, %rd95;
	st.global.u32 	[%rd96], %r58;
	add.s64 	%rd97, %rd6, %rd95;
	st.global.u32 	[%rd97], %r146;
	setp.lt.s32 	%p76, %r146, %r59;
	add.s32 	%r131, %r146, 1;
	selp.b32 	%r147, %r59, -1, %p76;
	selp.b32 	%r148, %r131, -1, %p76;
	bra.uni 	$L__BB1_30;
$L__BB1_26:
	setp.ne.s32 	%p75, %r58, %r59;
	@%p75 bra 	$L__BB1_28;
	mul.wide.s32 	%rd92, %r1, 4;
	add.s64 	%rd93, %rd5, %rd92;
	st.global.u32 	[%rd93], %r58;
	add.s64 	%rd94, %rd6, %rd92;
	st.global.u32 	[%rd94], %r58;
	mov.b32 	%r147, -1;
	mov.u32 	%r148, %r147;
	bra.uni 	$L__BB1_30;
$L__BB1_28:
	mul.wide.s32 	%rd89, %r1, 4;
	add.s64 	%rd90, %rd5, %rd89;
	mov.b32 	%r147, -1;
	st.global.u32 	[%rd90], %r147;
	add.s64 	%rd91, %rd6, %rd89;
	st.global.u32 	[%rd91], %r147;
	mov.u32 	%r148, %r147;
	bra.uni 	$L__BB1_30;
$L__BB1_29:
	mul.wide.s32 	%rd86, %r1, 4;
	add.s64 	%rd87, %rd5, %rd86;
	mov.b32 	%r147, -1;
	st.global.u32 	[%rd87], %r147;
	add.s64 	%rd88, %rd6, %rd86;
	st.global.u32 	[%rd88], %r147;
	mov.u32 	%r148, %r147;
$L__BB1_30:
	mul.wide.s32 	%rd98, %r1, 4;
	add.s64 	%rd99, %rd5, %rd98;
	st.global.u32 	[%rd99+4], %r148;
	add.s64 	%rd100, %rd6, %rd98;
	st.global.u32 	[%rd100+4], %r147;
	ret;

}
	// .globl	_Z15countPartitionsPiS_S_
.visible .entry _Z15countPartitionsPiS_S_(
	.param .u64 .ptr .align 1 _Z15countPartitionsPiS_S__param_0,
	.param .u64 .ptr .align 1 _Z15countPartitionsPiS_S__param_1,
	.param .u64 .ptr .align 1 _Z15countPartitionsPiS_S__param_2
)
{
	.reg .pred 	%p<18>;
	.reg .b32 	%r<49>;
	.reg .b64 	%rd<39>;

	ld.param.u64 	%rd10, [_Z15countPartitionsPiS_S__param_0];
	ld.param.u64 	%rd11, [_Z15countPartitionsPiS_S__param_1];
	ld.param.u64 	%rd9, [_Z15countPartitionsPiS_S__param_2];
	cvta.to.global.u64 	%rd1, %rd11;
	cvta.to.global.u64 	%rd2, %rd10;
	add.s64 	%rd38, %rd2, 16;
	add.s64 	%rd37, %rd1, 16;
	mov.b32 	%r40, 0;
	mov.b32 	%r42, -1;
$L__BB2_1:
	ld.global.u32 	%r3, [%rd38+-16];
	setp.eq.s32 	%p1, %r3, -1;
	@%p1 bra 	$L__BB2_4;
	ld.global.u32 	%r4, [%rd37+-16];
	setp.eq.s32 	%p2, %r4, -1;
	@%p2 bra 	$L__BB2_4;
	add.s32 	%r5, %r42, 1;
	mul.wide.s32 	%rd12, %r42, 4;
	add.s64 	%rd13, %rd2, %rd12;
	st.global.u32 	[%rd13+4], %r3;
	add.s64 	%rd14, %rd1, %rd12;
	st.global.u32 	[%rd14+4], %r4;
	mov.u32 	%r42, %r5;
$L__BB2_4:
	ld.global.u32 	%r7, [%rd38+-12];
	setp.eq.s32 	%p3, %r7, -1;
	@%p3 bra 	$L__BB2_7;
	ld.global.u32 	%r8, [%rd37+-12];
	setp.eq.s32 	%p4, %r8, -1;
	@%p4 bra 	$L__BB2_7;
	add.s32 	%r9, %r42, 1;
	mul.wide.s32 	%rd15, %r42, 4;
	add.s64 	%rd16, %rd2, %rd15;
	st.global.u32 	[%rd16+4], %r7;
	add.s64 	%rd17, %rd1, %rd15;
	st.global.u32 	[%rd17+4], %r8;
	mov.u32 	%r42, %r9;
$L__BB2_7:
	ld.global.u32 	%r11, [%rd38+-8];
	setp.eq.s32 	%p5, %r11, -1;
	@%p5 bra 	$L__BB2_10;
	ld.global.u32 	%r12, [%rd37+-8];
	setp.eq.s32 	%p6, %r12, -1;
	@%p6 bra 	$L__BB2_10;
	add.s32 	%r13, %r42, 1;
	mul.wide.s32 	%rd18, %r42, 4;
	add.s64 	%rd19, %rd2, %rd18;
	st.global.u32 	[%rd19+4], %r11;
	add.s64 	%rd20, %rd1, %rd18;
	st.global.u32 	[%rd20+4], %r12;
	mov.u32 	%r42, %r13;
$L__BB2_10:
	ld.global.u32 	%r15, [%rd38+-4];
	setp.eq.s32 	%p7, %r15, -1;
	@%p7 bra 	$L__BB2_13;
	ld.global.u32 	%r16, [%rd37+-4];
	setp.eq.s32 	%p8, %r16, -1;
	@%p8 bra 	$L__BB2_13;
	add.s32 	%r17, %r42, 1;
	mul.wide.s32 	%rd21, %r42, 4;
	add.s64 	%rd22, %rd2, %rd21;
	st.global.u32 	[%rd22+4], %r15;
	add.s64 	%rd23, %rd1, %rd21;
	st.global.u32 	[%rd23+4], %r16;
	mov.u32 	%r42, %r17;
$L__BB2_13:
	ld.global.u32 	%r19, [%rd38];
	setp.eq.s32 	%p9, %r19, -1;
	@%p9 bra 	$L__BB2_16;
	ld.global.u32 	%r20, [%rd37];
	setp.eq.s32 	%p10, %r20, -1;
	@%p10 bra 	$L__BB2_16;
	add.s32 	%r21, %r42, 1;
	mul.wide.s32 	%rd24, %r42, 4;
	add.s64 	%rd25, %rd2, %rd24;
	st.global.u32 	[%rd25+4], %r19;
	add.s64 	%rd26, %rd1, %rd24;
	st.global.u32 	[%rd26+4], %r20;
	mov.u32 	%r42, %r21;
$L__BB2_16:
	ld.global.u32 	%r23, [%rd38+4];
	setp.eq.s32 	%p11, %r23, -1;
	@%p11 bra 	$L__BB2_19;
	ld.global.u32 	%r24, [%rd37+4];
	setp.eq.s32 	%p12, %r24, -1;
	@%p12 bra 	$L__BB2_19;
	add.s32 	%r25, %r42, 1;
	mul.wide.s32 	%rd27, %r42, 4;
	add.s64 	%rd28, %rd2, %rd27;
	st.global.u32 	[%rd28+4], %r23;
	add.s64 	%rd29, %rd1, %rd27;
	st.global.u32 	[%rd29+4], %r24;
	mov.u32 	%r42, %r25;
$L__BB2_19:
	ld.global.u32 	%r27, [%rd38+8];
	setp.eq.s32 	%p13, %r27, -1;
	@%p13 bra 	$L__BB2_22;
	ld.global.u32 	%r28, [%rd37+8];
	setp.eq.s32 	%p14, %r28, -1;
	@%p14 bra 	$L__BB2_22;
	add.s32 	%r29, %r42, 1;
	mul.wide.s32 	%rd30, %r42, 4;
	add.s64 	%rd31, %rd2, %rd30;
	st.global.u32 	[%rd31+4], %r27;
	add.s64 	%rd32, %rd1, %rd30;
	st.global.u32 	[%rd32+4], %r28;
	mov.u32 	%r42, %r29;
$L__BB2_22:
	ld.global.u32 	%r31, [%rd38+12];
	setp.eq.s32 	%p15, %r31, -1;
	@%p15 bra 	$L__BB2_25;
	ld.global.u32 	%r32, [%rd37+12];
	setp.eq.s32 	%p16, %r32, -1;
	@%p16 bra 	$L__BB2_25;
	add.s32 	%r33, %r42, 1;
	mul.wide.s32 	%rd33, %r42, 4;
	add.s64 	%rd34, %rd2, %rd33;
	st.global.u32 	[%rd34+4], %r31;
	add.s64 	%rd35, %rd1, %rd33;
	st.global.u32 	[%rd35+4], %r32;
	mov.u32 	%r42, %r33;
$L__BB2_25:
	add.s32 	%r40, %r40, 8;
	add.s64 	%rd38, %rd38, 32;
	add.s64 	%rd37, %rd37, 32;
	setp.ne.s32 	%p17, %r40, 512;
	@%p17 bra 	$L__BB2_1;
	cvta.to.global.u64 	%rd36, %rd9;
	add.s32 	%r38, %r42, 1;
	st.global.u32 	[%rd36], %r38;
	ret;

}
	// .globl	_Z24initializePartitionTablePiS_
.visible .entry _Z24initializePartitionTablePiS_(
	.param .u64 .ptr .align 1 _Z24initializePartitionTablePiS__param_0,
	.param .u64 .ptr .align 1 _Z24initializePartitionTablePiS__param_1
)
{
	.reg .pred 	%p<2>;
	.reg .b32 	%r<6>;
	.reg .b64 	%rd<8>;

	ld.param.u64 	%rd1, [_Z24initializePartitionTablePiS__param_0];
	ld.param.u64 	%rd2, [_Z24initializePartitionTablePiS__param_1];
	mov.u32 	%r2, %ctaid.x;
	mov.u32 	%r3, %ntid.x;
	mov.u32 	%r4, %tid.x;
	mad.lo.s32 	%r1, %r2, %r3, %r4;
	setp.gt.s32 	%p1, %r1, 511;
	@%p1 bra 	$L__BB3_2;
	cvta.to.global.u64 	%rd3, %rd1;
	cvta.to.global.u64 	%rd4, %rd2;
	mul.wide.s32 	%rd5, %r1, 4;
	add.s64 	%rd6, %rd3, %rd5;
	mov.b32 	%r5, -1;
	st.global.u32 	[%rd6], %r5;
	add.s64 	%rd7, %rd4, %rd5;
	st.global.u32 	[%rd7], %r5;
$L__BB3_2:
	ret;

}
	// .globl	_Z18viewPartitionTablePiS_
.visible .entry _Z18viewPartitionTablePiS_(
	.param .u64 .ptr .align 1 _Z18viewPartitionTablePiS__param_0,
	.param .u64 .ptr .align 1 _Z18viewPartitionTablePiS__param_1
)
{
	.local .align 8 .b8 	__local_depot4[16];
	.reg .b64 	%SP;
	.reg .b64 	%SPL;
	.reg .pred 	%p<2>;
	.reg .b32 	%r<84>;
	.reg .b64 	%rd<18>;

	mov.u64 	%SPL, __local_depot4;
	cvta.local.u64 	%SP, %SPL;
	ld.param.u64 	%rd8, [_Z18viewPartitionTablePiS__param_0];
	ld.param.u64 	%rd9, [_Z18viewPartitionTablePiS__param_1];
	cvta.to.global.u64 	%rd10, %rd9;
	cvta.to.global.u64 	%rd11, %rd8;
	add.u64 	%rd12, %SP, 0;
	add.u64 	%rd1, %SPL, 0;
	add.s64 	%rd17, %rd11, 32;
	add.s64 	%rd16, %rd10, 32;
	mov.b32 	%r83, 0;
	mov.u64 	%rd13, $str;
$L__BB4_1:
	ld.global.u32 	%r4, [%rd17+-32];
	ld.global.u32 	%r5, [%rd16+-32];
	st.local.v2.u32 	[%rd1], {%r83, %r4};
	st.local.u32 	[%rd1+8], %r5;
	cvta.global.u64 	%rd14, %rd13;
	{ // callseq 0, 0
	.param .b64 param0;
	st.param.b64 	[param0], %rd14;
	.param .b64 param1;
	st.param.b64 	[param1], %rd12;
	.param .b32 retval0;
	call.uni (retval0), 
	vprintf, 
	(
	param0, 
	param1
	);
	ld.param.b32 	%r6, [retval0];
	} // callseq 0
	ld.global.u32 	%r8, [%rd17+-28];
	ld.global.u32 	%r9, [%rd16+-28];
	add.s32 	%r10, %r83, 1;
	st.local.v2.u32 	[%rd1], {%r10, %r8};
	st.local.u32 	[%rd1+8], %r9;
	{ // callseq 1, 0
	.param .b64 param0;
	st.param.b64 	[param0], %rd14;
	.param .b64 param1;
	st.param.b64 	[param1], %rd12;
	.param .b32 retval0;
	call.uni (retval0), 
	vprintf, 
	(
	param0, 
	param1
	);
	ld.param.b32 	%r11, [retval0];
	} // callseq 1
	ld.global.u32 	%r13, [%rd17+-24];
	ld.global.u32 	%r14, [%rd16+-24];
	add.s32 	%r15, %r83, 2;
	st.local.v2.u32 	[%rd1], {%r15, %r13};
	st.local.u32 	[%rd1+8], %r14;
	{ // callseq 2, 0
	.param .b64 param0;
	st.param.b64 	[param0], %rd14;
	.param .b64 param1;
	st.param.b64 	[param1], %rd12;
	.param .b32 retval0;
	call.uni (retval0), 
	vprintf, 
	(
	param0, 
	param1
	);
	ld.param.b32 	%r16, [retval0];
	} // callseq 2
	ld.global.u32 	%r18, [%rd17+-20];
	ld.global.u32 	%r19, [%rd16+-20];
	add.s32 	%r20, %r83, 3;
	st.local.v2.u32 	[%rd1], {%r20, %r18};
	st.local.u32 	[%rd1+8], %r19;
	{ // callseq 3, 0
	.param .b64 param0;
	st.param.b64 	[param0], %rd14;
	.param .b64 param1;
	st.param.b64 	[param1], %rd12;
	.param .b32 retval0;
	call.uni (retval0), 
	vprintf, 
	(
	param0, 
	param1
	);
	ld.param.b32 	%r21, [retval0];
	} // callseq 3
	ld.global.u32 	%r23, [%rd17+-16];
	ld.global.u32 	%r24, [%rd16+-16];
	add.s32 	%r25, %r83, 4;
	st.local.v2.u32 	[%rd1], {%r25, %r23};
	st.local.u32 	[%rd1+8], %r24;
	{ // callseq 4, 0
	.param .b64 param0;
	st.param.b64 	[param0], %rd14;
	.param .b64 param1;
	st.param.b64 	[param1], %rd12;
	.param .b32 retval0;
	call.uni (retval0), 
	vprintf, 
	(
	param0, 
	param1
	);
	ld.param.b32 	%r26, [retval0];
	} // callseq 4
	ld.global.u32 	%r28, [%rd17+-12];
	ld.global.u32 	%r29, [%rd16+-12];
	add.s32 	%r30, %r83, 5;
	st.local.v2.u32 	[%rd1], {%r30, %r28};
	st.local.u32 	[%rd1+8], %r29;
	{ // callseq 5, 0
	.param .b64 param0;
	st.param.b64 	[param0], %rd14;
	.param .b64 param1;
	st.param.b64 	[param1], %rd12;
	.param .b32 retval0;
	call.uni (retval0), 
	vprintf, 
	(
	param0, 
	param1
	);
	ld.param.b32 	%r31, [retval0];
	} // callseq 5
	ld.global.u32 	%r33, [%rd17+-8];
	ld.global.u32 	%r34, [%rd16+-8];
	add.s32 	%r35, %r83, 6;
	st.local.v2.u32 	[%rd1], {%r35, %r33};
	st.local.u32 	[%rd1+8], %r34;
	{ // callseq 6, 0
	.param .b64 param0;
	st.param.b64 	[param0], %rd14;
	.param .b64 param1;
	st.param.b64 	[param1], %rd12;
	.param .b32 retval0;
	call.uni (retval0), 
	vprintf, 
	(
	param0, 
	param1
	);
	ld.param.b32 	%r36, [retval0];
	} // callseq 6
	ld.global.u32 	%r38, [%rd17+-4];
	ld.global.u32 	%r39, [%rd16+-4];
	add.s32 	%r40, %r83, 7;
	st.local.v2.u32 	[%rd1], {%r40, %r38};
	st.local.u32 	[%rd1+8], %r39;
	{ // callseq 7, 0
	.param .b64 param0;
	st.param.b64 	[param0], %rd14;
	.param .b64 param1;
	st.param.b64 	[param1], %rd12;
	.param .b32 retval0;
	call.uni (retval0), 
	vprintf, 
	(
	param0, 
	param1
	);
	ld.param.b32 	%r41, [retval0];
	} // callseq 7
	ld.global.u32 	%r43, [%rd17];
	ld.global.u32 	%r44, [%rd16];
	add.s32 	%r45, %r83, 8;
	st.local.v2.u32 	[%rd1], {%r45, %r43};
	st.local.u32 	[%rd1+8], %r44;
	{ // callseq 8, 0
	.param .b64 param0;
	st.param.b64 	[param0], %rd14;
	.param .b64 param1;
	st.param.b64 	[param1], %rd12;
	.param .b32 retval0;
	call.uni (retval0), 
	vprintf, 
	(
	param0, 
	param1
	);
	ld.param.b32 	%r46, [retval0];
	} // callseq 8
	ld.global.u32 	%r48, [%rd17+4];
	ld.global.u32 	%r49, [%rd16+4];
	add.s32 	%r50, %r83, 9;
	st.local.v2.u32 	[%rd1], {%r50, %r48};
	st.local.u32 	[%rd1+8], %r49;
	{ // callseq 9, 0
	.param .b64 param0;
	st.param.b64 	[param0], %rd14;
	.param .b64 param1;
	st.param.b64 	[param1], %rd12;
	.param .b32 retval0;
	call.uni (retval0), 
	vprintf, 
	(
	param0, 
	param1
	);
	ld.param.b32 	%r51, [retval0];
	} // callseq 9
	ld.global.u32 	%r53, [%rd17+8];
	ld.global.u32 	%r54, [%rd16+8];
	add.s32 	%r55, %r83, 10;
	st.local.v2.u32 	[%rd1], {%r55, %r53};
	st.local.u32 	[%rd1+8], %r54;
	{ // callseq 10, 0
	.param .b64 param0;
	st.param.b64 	[param0], %rd14;
	.param .b64 param1;
	st.param.b64 	[param1], %rd12;
	.param .b32 retval0;
	call.uni (retval0), 
	vprintf, 
	(
	param0, 
	param1
	);
	ld.param.b32 	%r56, [retval0];
	} // callseq 10
	ld.global.u32 	%r58, [%rd17+12];
	ld.global.u32 	%r59, [%rd16+12];
	add.s32 	%r60, %r83, 11;
	st.local.v2.u32 	[%rd1], {%r60, %r58};
	st.local.u32 	[%rd1+8], %r59;
	{ // callseq 11, 0
	.param .b64 param0;
	st.param.b64 	[param0], %rd14;
	.param .b64 param1;
	st.param.b64 	[param1], %rd12;
	.param .b32 retval0;
	call.uni (retval0), 
	vprintf, 
	(
	param0, 
	param1
	);
	ld.param.b32 	%r61, [retval0];
	} // callseq 11
	ld.global.u32 	%r63, [%rd17+16];
	ld.global.u32 	%r64, [%rd16+16];
	add.s32 	%r65, %r83, 12;
	st.local.v2.u32 	[%rd1], {%r65, %r63};
	st.local.u32 	[%rd1+8], %r64;
	{ // callseq 12, 0
	.param .b64 param0;
	st.param.b64 	[param0], %rd14;
	.param .b64 param1;
	st.param.b64 	[param1], %rd12;
	.param .b32 retval0;
	call.uni (retval0), 
	vprintf, 
	(
	param0, 
	param1
	);
	ld.param.b32 	%r66, [retval0];
	} // callseq 12
	ld.global.u32 	%r68, [%rd17+20];
	ld.global.u32 	%r69, [%rd16+20];
	add.s32 	%r70, %r83, 13;
	st.local.v2.u32 	[%rd1], {%r70, %r68};
	st.local.u32 	[%rd1+8], %r69;
	{ // callseq 13, 0
	.param .b64 param0;
	st.param.b64 	[param0], %rd14;
	.param .b64 param1;
	st.param.b64 	[param1], %rd12;
	.param .b32 retval0;
	call.uni (retval0), 
	vprintf, 
	(
	param0, 
	param1
	);
	ld.param.b32 	%r71, [retval0];
	} // callseq 13
	ld.global.u32 	%r73, [%rd17+24];
	ld.global.u32 	%r74, [%rd16+24];
	add.s32 	%r75, %r83, 14;
	st.local.v2.u32 	[%rd1], {%r75, %r73};
	st.local.u32 	[%rd1+8], %r74;
	{ // callseq 14, 0
	.param .b64 param0;
	st.param.b64 	[param0], %rd14;
	.param .b64 param1;
	st.param.b64 	[param1], %rd12;
	.param .b32 retval0;
	call.uni (retval0), 
	vprintf, 
	(
	param0, 
	param1
	);
	ld.param.b32 	%r76, [retval0];
	} // callseq 14
	ld.global.u32 	%r78, [%rd17+28];
	ld.global.u32 	%r79, [%rd16+28];
	add.s32 	%r80, %r83, 15;
	st.local.v2.u32 	[%rd1], {%r80, %r78};
	st.local.u32 	[%rd1+8], %r79;
	{ // callseq 15, 0
	.param .b64 param0;
	st.param.b64 	[param0], %rd14;
	.param .b64 param1;
	st.param.b64 	[param1], %rd12;
	.param .b32 retval0;
	call.uni (retval0), 
	vprintf, 
	(
	param0, 
	param1
	);
	ld.param.b32 	%r81, [retval0];
	} // callseq 15
	add.s64 	%rd17, %rd17, 64;
	add.s64 	%rd16, %rd16, 64;
	add.s32 	%r83, %r83, 16;
	setp.ne.s32 	%p1, %r83, 512;
	@%p1 bra 	$L__BB4_1;
	ret;

}
	// .globl	_Z13setIndexOrderPii
.visible .entry _Z13setIndexOrderPii(
	.param .u64 .ptr .align 1 _Z13setIndexOrderPii_param_0,
	.param .u32 _Z13setIndexOrderPii_param_1
)
{
	.reg .pred 	%p<26>;
	.reg .b32 	%r<49>;
	.reg .b64 	%rd<11>;

	ld.param.u64 	%rd5, [_Z13setIndexOrderPii_param_0];
	ld.param.u32 	%r29, [_Z13setIndexOrderPii_param_1];
	cvta.to.global.u64 	%rd1, %rd5;
	mov.u32 	%r30, %ctaid.x;
	mov.u32 	%r31, %ntid.x;
	mov.u32 	%r32, %tid.x;
	mad.lo.s32 	%r33, %r30, %r31, %r32;
	add.s32 	%r34, %r29, 511;
	shr.s32 	%r35, %r34, 31;
	shr.u32 	%r36, %r35, 23;
	add.s32 	%r37, %r34, %r36;
	shr.s32 	%r1, %r37, 9;
	mul.lo.s32 	%r47, %r1, %r33;
	setp.lt.s32 	%p1, %r29, 1;
	@%p1 bra 	$L__BB5_41;
	add.s32 	%r38, %r47, 1;
	add.s32 	%r39, %r47, %r1;
	max.s32 	%r40, %r39, %r38;
	sub.s32 	%r3, %r40, %r47;
	and.b32  	%r4, %r3, 7;
	sub.s32 	%r41, %r47, %r40;
	setp.gt.u32 	%p2, %r41, -8;
	@%p2 bra 	$L__BB5_21;
	add.s32 	%r45, %r47, 3;
	and.b32  	%r42, %r3, -8;
	neg.s32 	%r44, %r42;
$L__BB5_3:
	.pragma "nounroll";
	add.s32 	%r9, %r45, -3;
	setp.ge.s32 	%p3, %r9, %r29;
	mul.wide.s32 	%rd6, %r9, 4;
	add.s64 	%rd2, %rd1, %rd6;
	@%p3 bra 	$L__BB5_5;
	st.global.u32 	[%rd2], %r9;
$L__BB5_5:
	add.s32 	%r10, %r45, -2;
	setp.ge.s32 	%p4, %r10, %r29;
	@%p4 bra 	$L__BB5_7;
	st.global.u32 	[%rd2+4], %r10;
$L__BB5_7:
	add.s32 	%r11, %r45, -1;
	setp.ge.s32 	%p5, %r11, %r29;
	@%p5 bra 	$L__BB5_9;
	st.global.u32 	[%rd2+8], %r11;
$L__BB5_9:
	add.s32 	%r12, %r45, 4;
	setp.ge.s32 	%p6, %r45, %r29;
	@%p6 bra 	$L__BB5_11;
	st.global.u32 	[%rd2+12], %r45;
$L__BB5_11:
	add.s32 	%r13, %r45, 1;
	setp.ge.s32 	%p7, %r13, %r29;
	@%p7 bra 	$L__BB5_13;
	st.global.u32 	[%rd2+16], %r13;
$L__BB5_13:
	add.s32 	%r14, %r45, 2;
	setp.ge.s32 	%p8, %r14, %r29;
	@%p8 bra 	$L__BB5_15;
	st.global.u32 	[%rd2+20], %r14;
$L__BB5_15:
	add.s32 	%r15, %r45, 3;
	setp.ge.s32 	%p9, %r15, %r29;
	@%p9 bra 	$L__BB5_17;
	st.global.u32 	[%rd2+24], %r15;
$L__BB5_17:
	setp.ge.s32 	%p10, %r12, %r29;
	@%p10 bra 	$L__BB5_19;
	st.global.u32 	[%rd2+28], %r12;
$L__BB5_19:
	add.s32 	%r45, %r45, 8;
	add.s32 	%r44, %r44, 8;
	setp.ne.s32 	%p11, %r44, 0;
	@%p11 bra 	$L__BB5_3;
	add.s32 	%r47, %r45, -3;
$L__BB5_21:
	setp.eq.s32 	%p12, %r4, 0;
	@%p12 bra 	$L__BB5_41;
	and.b32  	%r20, %r3, 3;
	setp.lt.u32 	%p13, %r4, 4;
	@%p13 bra 	$L__BB5_32;
	setp.ge.s32 	%p14, %r47, %r29;
	mul.wide.s32 	%rd7, %r47, 4;
	add.s64 	%rd3, %rd1, %rd7;
	@%p14 bra 	$L__BB5_25;
	st.global.u32 	[%rd3], %r47;
$L__BB5_25:
	add.s32 	%r21, %r47, 1;
	setp.ge.s32 	%p15, %r21, %r29;
	@%p15 bra 	$L__BB5_27;
	st.global.u32 	[%rd3+4], %r21;
$L__BB5_27:
	add.s32 	%r22, %r47, 2;
	setp.ge.s32 	%p16, %r22, %r29;
	@%p16 bra 	$L__BB5_29;
	st.global.u32 	[%rd3+8], %r22;
$L__BB5_29:
	add.s32 	%r23, %r47, 3;
	setp.ge.s32 	%p17, %r23, %r29;
	@%p17 bra 	$L__BB5_31;
	st.global.u32 	[%rd3+12], %r23;
$L__BB5_31:
	add.s32 	%r47, %r47, 4;
$L__BB5_32:
	setp.eq.s32 	%p18, %r20, 0;
	@%p18 bra 	$L__BB5_41;
	setp.eq.s32 	%p19, %r20, 1;
	@%p19 bra 	$L__BB5_39;
	setp.ge.s32 	%p20, %r47, %r29;
	mul.wide.s32 	%rd8, %r47, 4;
	add.s64 	%rd4, %rd1, %rd8;
	@%p20 bra 	$L__BB5_36;
	st.global.u32 	[%rd4], %r47;
$L__BB5_36:
	add.s32 	%r26, %r47, 1;
	setp.ge.s32 	%p21, %r26, %r29;
	@%p21 bra 	$L__BB5_38;
	st.global.u32 	[%rd4+4], %r26;
$L__BB5_38:
	add.s32 	%r47, %r47, 2;
$L__BB5_39:
	and.b32  	%r43, %r3, 1;
	setp.eq.b32 	%p22, %r43, 1;
	not.pred 	%p23, %p22;
	setp.ge.s32 	%p24, %r47, %r29;
	or.pred  	%p25, %p23, %p24;
	@%p25 bra 	$L__BB5_41;
	mul.wide.s32 	%rd9, %r47, 4;
	add.s64 	%rd10, %rd1, %rd9;
	st.global.u32 	[%rd10], %r47;
$L__BB5_41:
	ret;

}
	// .globl	_Z7sortBFSPiS_S_S_S_S_S_iS_S_S_S_S_S_
.visible .entry _Z7sortBFSPiS_S_S_S_S_S_iS_S_S_S_S_S_(
	.param .u64 .ptr .align 1 _Z7sortBFSPiS_S_S_S_S_S_iS_S_S_S_S_S__param_0,
	.param .u64 .ptr .align 1 _Z7sortBFSPiS_S_S_S_S_S_iS_S_S_S_S_S__param_1,
	.param .u64 .ptr .align 1 _Z7sortBFSPiS_S_S_S_S_S_iS_S_S_S_S_S__param_2,
	.param .u64 .ptr .align 1 _Z7sortBFSPiS_S_S_S_S_S_iS_S_S_S_S_S__param_3,
	.param .u64 .ptr .align 1 _Z7sortBFSPiS_S_S_S_S_S_iS_S_S_S_S_S__param_4,
	.param .u64 .ptr .align 1 _Z7sortBFSPiS_S_S_S_S_S_iS_S_S_S_S_S__param_5,
	.param .u64 .ptr .align 1 _Z7sortBFSPiS_S_S_S_S_S_iS_S_S_S_S_S__param_6,
	.param .u32 _Z7sortBFSPiS_S_S_S_S_S_iS_S_S_S_S_S__param_7,
	.param .u64 .ptr .align 1 _Z7sortBFSPiS_S_S_S_S_S_iS_S_S_S_S_S__param_8,
	.param .u64 .ptr .align 1 _Z7sortBFSPiS_S_S_S_S_S_iS_S_S_S_S_S__param_9,
	.param .u64 .ptr .align 1 _Z7sortBFSPiS_S_S_S_S_S_iS_S_S_S_S_S__param_10,
	.param .u64 .ptr .align 1 _Z7sortBFSPiS_S_S_S_S_S_iS_S_S_S_S_S__param_11,
	.param .u64 .ptr .align 1 _Z7sortBFSPiS_S_S_S_S_S_iS_S_S_S_S_S__param_12,
	.param .u64 .ptr .align 1 _Z7sortBFSPiS_S_S_S_S_S_iS_S_S_S_S_S__param_13
)
{
	.local .align 8 .b8 	__local_depot6[8];
	.reg .b64 	%SP;
	.reg .b64 	%SPL;
	.reg .pred 	%p<257>;
	.reg .b32 	%r<587>;
	.reg .b64 	%rd<273>;
	// demoted variable
	.shared .align 4 .b8 _ZZ7sortBFSPiS_S_S_S_S_S_iS_S_S_S_S_S_E16hashGlobalMemory[49152];
	mov.u64 	%SPL, __local_depot6;
	cvta.local.u64 	%SP, %SPL;
	ld.param.u64 	%rd25, [_Z7sortBFSPiS_S_S_S_S_S_iS_S_S_S_S_S__param_0];
	ld.param.u64 	%rd26, [_Z7sortBFSPiS_S_S_S_S_S_iS_S_S_S_S_S__param_1];
	ld.param.u64 	%rd27, [_Z7sortBFSPiS_S_S_S_S_S_iS_S_S_S_S_S__param_2];
	ld.param.u64 	%rd32, [_Z7sortBFSPiS_S_S_S_S_S_iS_S_S_S_S_S__param_3];
	ld.param.u64 	%rd33, [_Z7sortBFSPiS_S_S_S_S_S_iS_S_S_S_S_S__param_6];
	ld.param.u64 	%rd34, [_Z7sortBFSPiS_S_S_S_S_S_iS_S_S_S_S_S__param_8];
	ld.param.u64 	%rd35, [_Z7sortBFSPiS_S_S_S_S_S_iS_S_S_S_S_S__param_9];
	ld.param.u64 	%rd36, [_Z7sortBFSPiS_S_S_S_S_S_iS_S_S_S_S_S__param_11];
	ld.param.u64 	%rd37, [_Z7sortBFSPiS_S_S_S_S_S_iS_S_S_S_S_S__param_13];
	cvta.to.global.u64 	%rd1, %rd37;
	cvta.to.global.u64 	%rd2, %rd35;
	cvta.to.global.u64 	%rd3, %rd36;
	cvta.to.global.u64 	%rd4, %rd27;
	cvta.to.global.u64 	%rd5, %rd26;
	cvta.to.global.u64 	%rd6, %rd25;
	cvta.to.global.u64 	%rd7, %rd34;
	cvta.to.global.u64 	%rd8, %rd32;
	cvta.to.global.u64 	%rd38, %rd33;
	mov.u32 	%r172, %ctaid.x;
	mov.u32 	%r173, %ntid.x;
	mov.u32 	%r174, %tid.x;
	mad.lo.s32 	%r1, %r172, %r173, %r174;
	ld.global.u32 	%r175, [%rd38];
	setp.ge.s32 	%p13, %r1, %r175;
	@%p13 bra 	$L__BB6_125;
	ld.param.u64 	%rd261, [_Z7sortBFSPiS_S_S_S_S_S_iS_S_S_S_S_S__param_5];
	ld.param.u64 	%rd260, [_Z7sortBFSPiS_S_S_S_S_S_iS_S_S_S_S_S__param_4];
	cvta.to.global.u64 	%rd39, %rd260;
	cvta.to.global.u64 	%rd40, %rd261;
	mul.wide.s32 	%rd41, %r1, 4;
	add.s64 	%rd9, %rd39, %rd41;
	ld.global.u32 	%r553, [%rd9];
	add.s64 	%rd10, %rd40, %rd41;
	ld.global.u32 	%r3, [%rd10];
	setp.le.s32 	%p14, %r3, %r553;
	@%p14 bra 	$L__BB6_13;
	mov.b32 	%r539, 0;
	mov.u32 	%r540, %r553;
$L__BB6_3:
	ld.param.u64 	%rd259, [_Z7sortBFSPiS_S_S_S_S_S_iS_S_S_S_S_S__param_2];
	ld.param.u64 	%rd258, [_Z7sortBFSPiS_S_S_S_S_S_iS_S_S_S_S_S__param_1];
	ld.param.u64 	%rd257, [_Z7sortBFSPiS_S_S_S_S_S_iS_S_S_S_S_S__param_0];
	mul.wide.s32 	%rd42, %r540, 4;
	add.s64 	%rd43, %rd6, %rd42;
	ld.global.u32 	%r6, [%rd43+4];
	add.s64 	%rd44, %rd5, %rd42;
	ld.global.u32 	%r7, [%rd44+4];
	add.s32 	%r177, %r7, %r6;
	add.s64 	%rd45, %rd4, %rd42;
	ld.global.u32 	%r8, [%rd45+4];
	add.s32 	%r178, %r177, %r8;
	mul.hi.s32 	%r179, %r178, 715827883;
	shr.u32 	%r180, %r179, 31;
	shr.u32 	%r181, %r179, 2;
	add.s32 	%r182, %r181, %r180;
	mul.lo.s32 	%r183, %r182, 24;
	sub.s32 	%r184, %r178, %r183;
	{ // callseq 16, 0
	.param .b64 param0;
	st.param.b64 	[param0], %rd257;
	.param .b64 param1;
	st.param.b64 	[param1], %rd258;
	.param .b64 param2;
	st.param.b64 	[param2], %rd259;
	.param .b32 param3;
	st.param.b32 	[param3], %r553;
	.param .b32 param4;
	st.param.b32 	[param4], %r540;
	.param .b32 param5;
	st.param.b32 	[param5], %r184;
	.param .b32 retval0;
	call.uni (retval0), 
	_Z12binarySearchPiS_S_iii, 
	(
	param0, 
	param1, 
	param2, 
	param3, 
	param4, 
	param5
	);
	ld.param.b32 	%r185, [retval0];
	} // callseq 16
	setp.gt.s32 	%p15, %r185, -1;
	@%p15 bra 	$L__BB6_5;
	add.u64 	%rd253, %SP, 0;
	add.u64 	%rd254, %SPL, 0;
	st.local.u32 	[%rd254], %r185;
	mov.u64 	%rd255, $str$1;
	cvta.global.u64 	%rd256, %rd255;
	{ // callseq 17, 0
	.param .b64 param0;
	st.param.b64 	[param0], %rd256;
	.param .b64 param1;
	st.param.b64 	[param1], %rd253;
	.param .b32 retval0;
	call.uni (retval0), 
	vprintf, 
	(
	param0, 
	param1
	);
	ld.param.b32 	%r533, [retval0];
	} // callseq 17
	bra.uni 	$L__BB6_125;
$L__BB6_5:
	add.s64 	%rd47, %rd8, %rd42;
	ld.global.u32 	%r10, [%rd47+4];
	setp.lt.s32 	%p16, %r540, %r185;
	@%p16 bra 	$L__BB6_12;
	add.s32 	%r186, %r553, %r539;
	sub.s32 	%r187, %r186, %r185;
	add.s32 	%r188, %r187, 1;
	and.b32  	%r11, %r188, 3;
	setp.eq.s32 	%p17, %r11, 0;
	mov.u32 	%r541, %r540;
	@%p17 bra 	$L__BB6_10;
	mul.wide.u32 	%rd48, %r540, 4;
	add.s64 	%rd49, %rd6, %rd48;
	ld.global.u32 	%r189, [%rd49];
	add.s32 	%r191, %r186, 1;
	mul.wide.u32 	%rd50, %r191, 4;
	add.s64 	%rd51, %rd6, %rd50;
	st.global.u32 	[%rd51], %r189;
	add.s64 	%rd52, %rd5, %rd48;
	ld.global.u32 	%r192, [%rd52];
	add.s64 	%rd53, %rd5, %rd50;
	st.global.u32 	[%rd53], %r192;
	add.s64 	%rd54, %rd4, %rd48;
	ld.global.u32 	%r193, [%rd54];
	add.s64 	%rd55, %rd4, %rd50;
	st.global.u32 	[%rd55], %r193;
	add.s64 	%rd56, %rd8, %rd48;
	ld.global.u32 	%r194, [%rd56];
	add.s64 	%rd57, %rd8, %rd50;
	st.global.u32 	[%rd57], %r194;
	add.s32 	%r541, %r186, -1;
	setp.eq.s32 	%p18, %r11, 1;
	@%p18 bra 	$L__BB6_10;
	mul.wide.u32 	%rd58, %r541, 4;
	add.s64 	%rd59, %rd6, %rd58;
	ld.global.u32 	%r195, [%rd59];
	add.s64 	%rd61, %rd6, %rd48;
	st.global.u32 	[%rd61], %r195;
	add.s64 	%rd62, %rd5, %rd58;
	ld.global.u32 	%r196, [%rd62];
	add.s64 	%rd63, %rd5, %rd48;
	st.global.u32 	[%rd63], %r196;
	add.s64 	%rd64, %rd4, %rd58;
	ld.global.u32 	%r197, [%rd64];
	add.s64 	%rd65, %rd4, %rd48;
	st.global.u32 	[%rd65], %r197;
	add.s64 	%rd66, %rd8, %rd58;
	ld.global.u32 	%r198, [%rd66];
	add.s64 	%rd67, %rd8, %rd48;
	st.global.u32 	[%rd67], %r198;
	add.s32 	%r199, %r553, %r539;
	add.s32 	%r541, %r199, -2;
	setp.eq.s32 	%p19, %r11, 2;
	@%p19 bra 	$L__BB6_10;
	mul.wide.u32 	%rd68, %r541, 4;
	add.s64 	%rd69, %rd6, %rd68;
	ld.global.u32 	%r200, [%rd69];
	add.s32 	%r202, %r199, -1;
	mul.wide.u32 	%rd70, %r202, 4;
	add.s64 	%rd71, %rd6, %rd70;
	st.global.u32 	[%rd71], %r200;
	add.s64 	%rd72, %rd5, %rd68;
	ld.global.u32 	%r203, [%rd72];
	add.s64 	%rd73, %rd5, %rd70;
	st.global.u32 	[%rd73], %r203;
	add.s64 	%rd74, %rd4, %rd68;
	ld.global.u32 	%r204, [%rd74];
	add.s64 	%rd75, %rd4, %rd70;
	st.global.u32 	[%rd75], %r204;
	add.s64 	%rd76, %rd8, %rd68;
	ld.global.u32 	%r205, [%rd76];
	add.s64 	%rd77, %rd8, %rd70;
	st.global.u32 	[%rd77], %r205;
	add.s32 	%r541, %r199, -3;
$L__BB6_10:
	sub.s32 	%r206, %r540, %r185;
	setp.lt.u32 	%p20, %r206, 3;
	@%p20 bra 	$L__BB6_12;
$L__BB6_11:
	mul.wide.u32 	%rd78, %r541, 4;
	add.s64 	%rd79, %rd6, %rd78;
	ld.global.u32 	%r207, [%rd79];
	st.global.u32 	[%rd79+4], %r207;
	add.s64 	%rd80, %rd5, %rd78;
	ld.global.u32 	%r208, [%rd80];
	st.global.u32 	[%rd80+4], %r208;
	add.s64 	%rd81, %rd4, %rd78;
	ld.global.u32 	%r209, [%rd81];
	st.global.u32 	[%rd81+4], %r209;
	add.s64 	%rd82, %rd8, %rd78;
	ld.global.u32 	%r210, [%rd82];
	st.global.u32 	[%rd82+4], %r210;
	add.s32 	%r211, %r541, -1;
	mul.wide.u32 	%rd83, %r211, 4;
	add.s64 	%rd84, %rd6, %rd83;
	ld.global.u32 	%r212, [%rd84];
	st.global.u32 	[%rd79], %r212;
	add.s64 	%rd85, %rd5, %rd83;
	ld.global.u32 	%r213, [%rd85];
	st.global.u32 	[%rd80], %r213;
	add.s64 	%rd86, %rd4, %rd83;
	ld.global.u32 	%r214, [%rd86];
	st.global.u32 	[%rd81], %r214;
	add.s64 	%rd87, %rd8, %rd83;
	ld.global.u32 	%r215, [%rd87];
	st.global.u32 	[%rd82], %r215;
	add.s32 	%r216, %r541, -2;
	mul.wide.u32 	%rd88, %r216, 4;
	add.s64 	%rd89, %rd6, %rd88;
	ld.global.u32 	%r217, [%rd89];
	st.global.u32 	[%rd84], %r217;
	add.s64 	%rd90, %rd5, %rd88;
	ld.global.u32 	%r218, [%rd90];
	st.global.u32 	[%rd85], %r218;
	add.s64 	%rd91, %rd4, %rd88;
	ld.global.u32 	%r219, [%rd91];
	st.global.u32 	[%rd86], %r219;
	add.s64 	%rd92, %rd8, %rd88;
	ld.global.u32 	%r220, [%rd92];
	st.global.u32 	[%rd87], %r220;
	add.s32 	%r221, %r541, -3;
	mul.wide.u32 	%rd93, %r221, 4;
	add.s64 	%rd94, %rd6, %rd93;
	ld.global.u32 	%r222, [%rd94];
	st.global.u32 	[%rd89], %r222;
	add.s64 	%rd95, %rd5, %rd93;
	ld.global.u32 	%r223, [%rd95];
	st.global.u32 	[%rd90], %r223;
	add.s64 	%rd96, %rd4, %rd93;
	ld.global.u32 	%r224, [%rd96];
	st.global.u32 	[%rd91], %r224;
	add.s64 	%rd97, %rd8, %rd93;
	ld.global.u32 	%r225, [%rd97];
	st.global.u32 	[%rd92], %r225;
	add.s32 	%r541, %r541, -4;
	setp.gt.s32 	%p21, %r221, %r185;
	@%p21 bra 	$L__BB6_11;
$L__BB6_12:
	mul.wide.u32 	%rd98, %r185, 4;
	add.s64 	%rd99, %rd6, %rd98;
	st.global.u32 	[%rd99], %r6;
	add.s64 	%rd100, %rd5, %rd98;
	st.global.u32 	[%rd100], %r7;
	add.s64 	%rd101, %rd4, %rd98;
	st.global.u32 	[%rd101], %r8;
	add.s64 	%rd102, %rd8, %rd98;
	st.global.u32 	[%rd102], %r10;
	add.s32 	%r539, %r539, 1;
	add.s32 	%r540, %r539, %r553;
	setp.ne.s32 	%p22, %r540, %r3;
	@%p22 bra 	$L__BB6_3;
$L__BB6_13:
	mul.lo.s32 	%r20, %r1, 24;
	setp.gt.s32 	%p23, %r20, 2147483623;
	@%p23 bra 	$L__BB6_17;
	mov.b32 	%r544, 0;
	mov.u32 	%r228, _ZZ7sortBFSPiS_S_S_S_S_S_iS_S_S_S_S_S_E16hashGlobalMemory;
	mov.u32 	%r543, %r20;
$L__BB6_15:
	.pragma "nounroll";
	shl.b32 	%r227, %r543, 2;
	add.s32 	%r26, %r228, %r227;
	mov.b32 	%r229, -1;
	st.shared.u32 	[%r26], %r229;
	st.shared.u32 	[%r26+4], %r229;
	st.shared.u32 	[%r26+8], %r229;
	st.shared.u32 	[%r26+12], %r229;
	st.shared.u32 	[%r26+16], %r229;
	st.shared.u32 	[%r26+20], %r229;
	st.shared.u32 	[%r26+24], %r229;
	st.shared.u32 	[%r26+28], %r229;
	st.shared.u32 	[%r26+32], %r229;
	st.shared.u32 	[%r26+36], %r229;
	st.shared.u32 	[%r26+40], %r229;
	st.shared.u32 	[%r26+44], %r229;
	st.shared.u32 	[%r26+48], %r229;
	st.shared.u32 	[%r26+52], %r229;
	st.shared.u32 	[%r26+56], %r229;
	st.shared.u32 	[%r26+60], %r229;
	add.s32 	%r543, %r543, 16;
	add.s32 	%r28, %r544, 16;
	setp.eq.s32 	%p24, %r544, 0;
	mov.u32 	%r544, %r28;
	@%p24 bra 	$L__BB6_16;
	bra.uni 	$L__BB6_15;
$L__BB6_16:
	mov.b32 	%r230, -1;
	st.shared.u32 	[%r26+64], %r230;
	st.shared.u32 	[%r26+68], %r230;
	st.shared.u32 	[%r26+72], %r230;
	st.shared.u32 	[%r26+76], %r230;
	st.shared.u32 	[%r26+80], %r230;
	st.shared.u32 	[%r26+84], %r230;
	st.shared.u32 	[%r26+88], %r230;
	st.shared.u32 	[%r26+92], %r230;
$L__BB6_17:
	setp.lt.s32 	%p25, %r3, %r553;
	@%p25 bra 	$L__BB6_34;
	sub.s32 	%r232, %r3, %r553;
	add.s32 	%r21, %r232, 1;
	and.b32  	%r22, %r21, 3;
	setp.lt.u32 	%p26, %r232, 3;
	mov.b32 	%r548, -1;
	@%p26 bra 	$L__BB6_29;
	and.b32  	%r23, %r21, -4;
	mov.b32 	%r547, 0;
	mov.b32 	%r548, -1;
$L__BB6_20:
	mul.wide.s32 	%rd103, %r553, 4;
	add.s64 	%rd11, %rd8, %rd103;
	ld.global.u32 	%r235, [%rd11];
	mul.wide.s32 	%rd104, %r235, 4;
	add.s64 	%rd105, %rd7, %rd104;
	mov.b32 	%r236, -1;
	st.global.u32 	[%rd105], %r236;
	add.s64 	%rd12, %rd6, %rd103;
	ld.global.u32 	%r237, [%rd12];
	add.s64 	%rd13, %rd5, %rd103;
	ld.global.u32 	%r238, [%rd13];
	add.s32 	%r239, %r238, %r237;
	add.s64 	%rd14, %rd4, %rd103;
	ld.global.u32 	%r240, [%rd14];
	add.s32 	%r241, %r239, %r240;
	mul.hi.s32 	%r242, %r241, 715827883;
	shr.u32 	%r243, %r242, 31;
	shr.u32 	%r244, %r242, 2;
	add.s32 	%r245, %r244, %r243;
	mul.lo.s32 	%r246, %r245, 24;
	sub.s32 	%r32, %r241, %r246;
	setp.eq.s32 	%p27, %r32, %r548;
	@%p27 bra 	$L__BB6_22;
	add.s32 	%r247, %r32, %r20;
	shl.b32 	%r248, %r247, 2;
	mov.u32 	%r249, _ZZ7sortBFSPiS_S_S_S_S_S_iS_S_S_S_S_S_E16hashGlobalMemory;
	add.s32 	%r250, %r249, %r248;
	st.shared.u32 	[%r250], %r553;
	mov.u32 	%r548, %r32;
$L__BB6_22:
	ld.global.u32 	%r251, [%rd11+4];
	mul.wide.s32 	%rd106, %r251, 4;
	add.s64 	%rd107, %rd7, %rd106;
	mov.b32 	%r252, -1;
	st.global.u32 	[%rd107], %r252;
	ld.global.u32 	%r253, [%rd12+4];
	ld.global.u32 	%r254, [%rd13+4];
	add.s32 	%r255, %r254, %r253;
	ld.global.u32 	%r256, [%rd14+4];
	add.s32 	%r257, %r255, %r256;
	mul.hi.s32 	%r258, %r257, 715827883;
	shr.u32 	%r259, %r258, 31;
	shr.u32 	%r260, %r258, 2;
	add.s32 	%r261, %r260, %r259;
	mul.lo.s32 	%r262, %r261, 24;
	sub.s32 	%r34, %r257, %r262;
	setp.eq.s32 	%p28, %r34, %r548;
	@%p28 bra 	$L__BB6_24;
	add.s32 	%r263, %r553, 1;
	add.s32 	%r264, %r34, %r20;
	shl.b32 	%r265, %r264, 2;
	mov.u32 	%r266, _ZZ7sortBFSPiS_S_S_S_S_S_iS_S_S_S_S_S_E16hashGlobalMemory;
	add.s32 	%r267, %r266, %r265;
	st.shared.u32 	[%r267], %r263;
	mov.u32 	%r548, %r34;
$L__BB6_24:
	ld.global.u32 	%r268, [%rd11+8];
	mul.wide.s32 	%rd108, %r268, 4;
	add.s64 	%rd109, %rd7, %rd108;
	mov.b32 	%r269, -1;
	st.global.u32 	[%rd109], %r269;
	ld.global.u32 	%r270, [%rd12+8];
	ld.global.u32 	%r271, [%rd13+8];
	add.s32 	%r272, %r271, %r270;
	ld.global.u32 	%r273, [%rd14+8];
	add.s32 	%r274, %r272, %r273;
	mul.hi.s32 	%r275, %r274, 715827883;
	shr.u32 	%r276, %r275, 31;
	shr.u32 	%r277, %r275, 2;
	add.s32 	%r278, %r277, %r276;
	mul.lo.s32 	%r279, %r278, 24;
	sub.s32 	%r36, %r274, %r279;
	setp.eq.s32 	%p29, %r36, %r548;
	@%p29 bra 	$L__BB6_26;
	add.s32 	%r280, %r553, 2;
	add.s32 	%r281, %r36, %r20;
	shl.b32 	%r282, %r281, 2;
	mov.u32 	%r283, _ZZ7sortBFSPiS_S_S_S_S_S_iS_S_S_S_S_S_E16hashGlobalMemory;
	add.s32 	%r284, %r283, %r282;
	st.shared.u32 	[%r284], %r280;
	mov.u32 	%r548, %r36;
$L__BB6_26:
	ld.global.u32 	%r285, [%rd11+12];
	mul.wide.s32 	%rd110, %r285, 4;
	add.s64 	%rd111, %rd7, %rd110;
	mov.b32 	%r286, -1;
	st.global.u32 	[%rd111], %r286;
	ld.global.u32 	%r287, [%rd12+12];
	ld.global.u32 	%r288, [%rd13+12];
	add.s32 	%r289, %r288, %r287;
	ld.global.u32 	%r290, [%rd14+12];
	add.s32 	%r291, %r289, %r290;
	mul.hi.s32 	%r292, %r291, 715827883;
	shr.u32 	%r293, %r292, 31;
	shr.u32 	%r294, %r292, 2;
	add.s32 	%r295, %r294, %r293;
	mul.lo.s32 	%r296, %r295, 24;
	sub.s32 	%r38, %r291, %r296;
	setp.eq.s32 	%p30, %r38, %r548;
	@%p30 bra 	$L__BB6_28;
	add.s32 	%r297, %r553, 3;
	add.s32 	%r298, %r38, %r20;
	shl.b32 	%r299, %r298, 2;
	mov.u32 	%r300, _ZZ7sortBFSPiS_S_S_S_S_S_iS_S_S_S_S_S_E16hashGlobalMemory;
	add.s32 	%r301, %r300, %r299;
	st.shared.u32 	[%r301], %r297;
	mov.u32 	%r548, %r38;
$L__BB6_28:
	add.s32 	%r553, %r553, 4;
	add.s32 	%r547, %r547, 4;
	setp.ne.s32 	%p31, %r547, %r23;
	@%p31 bra 	$L__BB6_20;
$L__BB6_29:
	setp.eq.s32 	%p32, %r22, 0;
	@%p32 bra 	$L__BB6_34;
	mov.b32 	%r556, 0;
$L__BB6_31:
	.pragma "nounroll";
	mul.wide.s32 	%rd112, %r553, 4;
	add.s64 	%rd113, %rd8, %rd112;
	ld.global.u32 	%r303, [%rd113];
	mul.wide.s32 	%rd114, %r303, 4;
	add.s64 	%rd115, %rd7, %rd114;
	mov.b32 	%r304, -1;
	st.global.u32 	[%rd115], %r304;
	add.s64 	%rd116, %rd6, %rd112;
	ld.global.u32 	%r305, [%rd116];
	add.s64 	%rd117, %rd5, %rd112;
	ld.global.u32 	%r306, [%rd117];
	add.s32 	%r307, %r306, %r305;
	add.s64 	%rd118, %rd4, %rd112;
	ld.global.u32 	%r308, [%rd118];
	add.s32 	%r309, %r307, %r308;
	mul.hi.s32 	%r310, %r309, 715827883;
	shr.u32 	%r311, %r310, 31;
	shr.u32 	%r312, %r310, 2;
	add.s32 	%r313, %r312, %r311;
	mul.lo.s32 	%r314, %r313, 24;
	sub.s32 	%r47, %r309, %r314;
	setp.eq.s32 	%p33, %r47, %r548;
	@%p33 bra 	$L__BB6_33;
	add.s32 	%r315, %r47, %r20;
	shl.b32 	%r316, %r315, 2;
	mov.u32 	%r317, _ZZ7sortBFSPiS_S_S_S_S_S_iS_S_S_S_S_S_E16hashGlobalMemory;
	add.s32 	%r318, %r317, %r316;
	st.shared.u32 	[%r318], %r553;
	mov.u32 	%r548, %r47;
$L__BB6_33:
	add.s32 	%r553, %r553, 1;
	add.s32 	%r556, %r556, 1;
	setp.ne.s32 	%p34, %r556, %r22;
	@%p34 bra 	$L__BB6_31;
$L__BB6_34:
	setp.ne.s32 	%p35, %r1, 0;
	@%p35 bra 	$L__BB6_36;
	ld.param.u64 	%rd265, [_Z7sortBFSPiS_S_S_S_S_S_iS_S_S_S_S_S__param_12];
	ld.param.u64 	%rd262, [_Z7sortBFSPiS_S_S_S_S_S_iS_S_S_S_S_S__param_10];
	cvta.to.global.u64 	%rd119, %rd262;
	mov.b32 	%r319, -1;
	st.global.u32 	[%rd119], %r319;
	st.global.u32 	[%rd3], %r319;
	cvta.to.global.u64 	%rd120, %rd265;
	mov.b32 	%r320, 0;
	st.global.u32 	[%rd120], %r320;
$L__BB6_36:
	ld.param.u32 	%r535, [_Z7sortBFSPiS_S_S_S_S_S_iS_S_S_S_S_S__param_7];
	bar.sync 	0;
	setp.lt.s32 	%p36, %r535, 1;
	@%p36 bra 	$L__BB6_125;
	ld.param.u32 	%r536, [_Z7sortBFSPiS_S_S_S_S_S_iS_S_S_S_S_S__param_7];
	add.s32 	%r51, %r536, -1;
	mov.b32 	%r558, 0;
$L__BB6_38:
	ld.param.u64 	%rd263, [_Z7sortBFSPiS_S_S_S_S_S_iS_S_S_S_S_S__param_10];
	cvta.to.global.u64 	%rd15, %rd263;
	setp.ne.s32 	%p37, %r1, 0;
	@%p37 bra 	$L__BB6_41;
	mul.wide.u32 	%rd121, %r558, 4;
	add.s64 	%rd16, %rd8, %rd121;
	ld.global.u32 	%r323, [%rd16];
	mul.wide.s32 	%rd122, %r323, 4;
	add.s64 	%rd123, %rd7, %rd122;
	ld.global.u32 	%r324, [%rd123];
	setp.ne.s32 	%p38, %r324, -1;
	@%p38 bra 	$L__BB6_41;
	ld.param.u64 	%rd266, [_Z7sortBFSPiS_S_S_S_S_S_iS_S_S_S_S_S__param_12];
	mov.b32 	%r325, 0;
	st.global.u32 	[%rd15], %r325;
	st.global.u32 	[%rd3], %r325;
	cvta.to.global.u64 	%rd124, %rd266;
	ld.global.u32 	%r326, [%rd124];
	add.s32 	%r327, %r326, 1;
	st.global.u32 	[%rd124], %r327;
	ld.global.u32 	%r328, [%rd16];
	mul.wide.s32 	%rd125, %r328, 4;
	add.s64 	%rd126, %rd7, %rd125;
	st.global.u32 	[%rd126], %r327;
	ld.global.u32 	%r329, [%rd3];
	mul.wide.s32 	%rd127, %r329, 4;
	add.s64 	%rd128, %rd2, %rd127;
	st.global.u32 	[%rd128], %r558;
$L__BB6_41:
	ld.global.u32 	%r561, [%rd15];
	setp.eq.s32 	%p39, %r561, -1;
	setp.lt.s32 	%p40, %r586, %r585;
	or.pred  	%p41, %p39, %p40;
	@%p41 bra 	$L__BB6_124;
$L__BB6_42:
	mov.u32 	%r585, %r561;
	ld.global.u32 	%r586, [%rd3];
	mov.b32 	%r330, -1;
	st.global.u32 	[%rd1], %r330;
	st.global.u32 	[%rd1+4], %r330;
	st.global.u32 	[%rd1+8], %r330;
	st.global.u32 	[%rd1+12], %r330;
	st.global.u32 	[%rd1+16], %r330;
	st.global.u32 	[%rd1+20], %r330;
	mul.wide.s32 	%rd129, %r585, 4;
	add.s64 	%rd130, %rd2, %rd129;
	ld.global.u32 	%r331, [%rd130];
	mul.wide.s32 	%rd131, %r331, 4;
	add.s64 	%rd132, %rd6, %rd131;
	ld.global.u32 	%r58, [%rd132];
	add.s32 	%r59, %r58, -1;
	add.s64 	%rd133, %rd5, %rd131;
	ld.global.u32 	%r332, [%rd133];
	add.s64 	%rd134, %rd4, %rd131;
	ld.global.u32 	%r333, [%rd134];
	add.s32 	%r62, %r333, 1;
	add.s32 	%r63, %r333, -1;
	ld.global.u32 	%r334, [%rd9];
	mul.wide.s32 	%rd135, %r334, 4;
	add.s64 	%rd136, %rd6, %rd135;
	ld.global.u32 	%r567, [%rd136];
	add.s64 	%rd137, %rd5, %rd135;
	ld.global.u32 	%r566, [%rd137];
	add.s64 	%rd138, %rd4, %rd135;
	ld.global.u32 	%r565, [%rd138];
	setp.eq.s32 	%p42, %r59, %r567;
	setp.eq.s32 	%p43, %r332, %r566;
	and.pred  	%p1, %p42, %p43;
	setp.eq.s32 	%p44, %r333, %r565;
	and.pred  	%p45, %p1, %p44;
	@%p45 bra 	$L__BB6_44;
	setp.gt.s32 	%p47, %r59, %r567;
	setp.gt.s32 	%p48, %r332, %r566;
	and.pred  	%p49, %p42, %p48;
	or.pred  	%p50, %p47, %p49;
	setp.gt.s32 	%p51, %r333, %r565;
	and.pred  	%p52, %p1, %p51;
	or.pred  	%p53, %p50, %p52;
	not.pred 	%p54, %p53;
	@%p54 bra 	$L__BB6_54;
$L__BB6_44:
	ld.global.u32 	%r337, [%rd10];
	mul.wide.s32 	%rd139, %r337, 4;
	add.s64 	%rd140, %rd6, %rd139;
	ld.global.u32 	%r67, [%rd140];
	add.s64 	%rd141, %rd5, %rd139;
	ld.global.u32 	%r338, [%rd141];
	add.s64 	%rd142, %rd4, %rd139;
	ld.global.u32 	%r339, [%rd142];
	setp.eq.s32 	%p55, %r59, %r67;
	setp.eq.s32 	%p56, %r332, %r338;
	and.pred  	%p2, %p55, %p56;
	setp.eq.s32 	%p57, %r333, %r339;
	and.pred  	%p58, %p2, %p57;
	@%p58 bra 	$L__BB6_46;
	setp.gt.s32 	%p60, %r59, %r67;
	setp.gt.s32 	%p61, %r332, %r338;
	and.pred  	%p62, %p55, %p61;
	or.pred  	%p63, %p60, %p62;
	setp.gt.s32 	%p64, %r333, %r339;
	and.pred  	%p65, %p2, %p64;
	or.pred  	%p66, %p63, %p65;
	@%p66 bra 	$L__BB6_54;
$L__BB6_46:
	add.s32 	%r340, %r332, %r58;
	add.s32 	%r341, %r340, %r333;
	add.s32 	%r342, %r341, -1;
	mul.hi.s32 	%r343, %r342, 715827883;
	shr.u32 	%r344, %r343, 31;
	shr.u32 	%r345, %r343, 2;
	add.s32 	%r346, %r345, %r344;
	mul.lo.s32 	%r347, %r346, 24;
	sub.s32 	%r70, %r342, %r347;
	add.s32 	%r348, %r70, %r20;
	shl.b32 	%r349, %r348, 2;
	mov.u32 	%r350, _ZZ7sortBFSPiS_S_S_S_S_S_iS_S_S_S_S_S_E16hashGlobalMemory;
	add.s32 	%r351, %r350, %r349;
	ld.shared.u32 	%r564, [%r351];
	setp.eq.s32 	%p67, %r564, -1;
	@%p67 bra 	$L__BB6_54;
	ld.param.u32 	%r537, [_Z7sortBFSPiS_S_S_S_S_S_iS_S_S_S_S_S__param_7];
	add.s32 	%r563, %r564, 1;
	sub.s32 	%r562, %r564, %r537;
$L__BB6_48:
	mul.wide.s32 	%rd17, %r564, 4;
	add.s64 	%rd143, %rd4, %rd17;
	add.s64 	%rd144, %rd5, %rd17;
	add.s64 	%rd145, %rd6, %rd17;
	ld.global.u32 	%r77, [%rd145];
	ld.global.u32 	%r78, [%rd144];
	add.s32 	%r352, %r78, %r77;
	ld.global.u32 	%r79, [%rd143];
	add.s32 	%r353, %r352, %r79;
	mul.hi.s32 	%r354, %r353, 715827883;
	shr.u32 	%r355, %r354, 31;
	shr.u32 	%r356, %r354, 2;
	add.s32 	%r357, %r356, %r355;
	mul.lo.s32 	%r358, %r357, 24;
	sub.s32 	%r359, %r353, %r358;
	setp.ne.s32 	%p68, %r359, %r70;
	@%p68 bra 	$L__BB6_54;
	setp.eq.s32 	%p69, %r77, %r59;
	setp.eq.s32 	%p70, %r78, %r332;
	and.pred  	%p71, %p69, %p70;
	setp.eq.s32 	%p72, %r79, %r333;
	and.pred  	%p73, %p71, %p72;
	@%p73 bra 	$L__BB6_52;
	add.s32 	%r562, %r562, 1;
	setp.eq.s32 	%p74, %r562, 0;
	@%p74 bra 	$L__BB6_54;
	add.s32 	%r564, %r564, 1;
	add.s32 	%r563, %r563, 1;
	bra.uni 	$L__BB6_48;
$L__BB6_52:
	add.s64 	%rd18, %rd8, %rd17;
	ld.global.u32 	%r360, [%rd18];
	mul.wide.s32 	%rd146, %r360, 4;
	add.s64 	%rd147, %rd7, %rd146;
	ld.global.u32 	%r361, [%rd147];
	setp.ne.s32 	%p75, %r361, -1;
	@%p75 bra 	$L__BB6_54;
	ld.param.u64 	%rd267, [_Z7sortBFSPiS_S_S_S_S_S_iS_S_S_S_S_S__param_12];
	add.s32 	%r362, %r563, -1;
	st.global.u32 	[%rd1], %r362;
	cvta.to.global.u64 	%rd148, %rd267;
	ld.global.u32 	%r363, [%rd148];
	ld.global.u32 	%r364, [%rd18];
	mul.wide.s32 	%rd149, %r364, 4;
	add.s64 	%rd150, %rd7, %rd149;
	st.global.u32 	[%rd150], %r363;
	ld.global.u32 	%r365, [%rd9];
	mul.wide.s32 	%rd151, %r365, 4;
	add.s64 	%rd152, %rd6, %rd151;
	ld.global.u32 	%r567, [%rd152];
	add.s64 	%rd153, %rd5, %rd151;
	ld.global.u32 	%r566, [%rd153];
	add.s64 	%rd154, %rd4, %rd151;
	ld.global.u32 	%r565, [%rd154];
$L__BB6_54:
	setp.eq.s32 	%p76, %r58, %r567;
	add.s32 	%r89, %r332, -1;
	setp.eq.s32 	%p77, %r89, %r566;
	and.pred  	%p3, %p76, %p77;
	setp.eq.s32 	%p78, %r333, %r565;
	and.pred  	%p79, %p3, %p78;
	@%p79 bra 	$L__BB6_56;
	setp.gt.s32 	%p81, %r58, %r567;
	setp.gt.s32 	%p82, %r89, %r566;
	and.pred  	%p83, %p76, %p82;
	or.pred  	%p84, %p81, %p83;
	setp.gt.s32 	%p85, %r333, %r565;
	and.pred  	%p86, %p3, %p85;
	or.pred  	%p87, %p84, %p86;
	not.pred 	%p88, %p87;
	@%p88 bra 	$L__BB6_65;
$L__BB6_56:
	ld.global.u32 	%r366, [%rd10];
	mul.wide.s32 	%rd155, %r366, 4;
	add.s64 	%rd156, %rd6, %rd155;
	ld.global.u32 	%r90, [%rd156];
	add.s64 	%rd157, %rd5, %rd155;
	ld.global.u32 	%r367, [%rd157];
	add.s64 	%rd158, %rd4, %rd155;
	ld.global.u32 	%r368, [%rd158];
	setp.eq.s32 	%p89, %r58, %r90;
	add.s32 	%r93, %r332, -1;
	setp.eq.s32 	%p90, %r93, %r367;
	and.pred  	%p4, %p89, %p90;
	setp.eq.s32 	%p91, %r333, %r368;
	and.pred  	%p92, %p4, %p91;
	@%p92 bra 	$L__BB6_58;
	setp.gt.s32 	%p94, %r58, %r90;
	setp.gt.s32 	%p95, %r93, %r367;
	and.pred  	%p96, %p89, %p95;
	or.pred  	%p97, %p94, %p96;
	setp.gt.s32 	%p98, %r333, %r368;
	and.pred  	%p99, %p4, %p98;
	or.pred  	%p100, %p97, %p99;
	@%p100 bra 	$L__BB6_65;
$L__BB6_58:
	add.s32 	%r369, %r59, %r332;
	add.s32 	%r370, %r369, %r333;
	mul.hi.s32 	%r371, %r370, 715827883;
	shr.u32 	%r372, %r371, 31;
	shr.u32 	%r373, %r371, 2;
	add.s32 	%r374, %r373, %r372;
	mul.lo.s32 	%r375, %r374, 24;
	sub.s32 	%r94, %r370, %r375;
	add.s32 	%r376, %r94, %r20;
	shl.b32 	%r377, %r376, 2;
	mov.u32 	%r378, _ZZ7sortBFSPiS_S_S_S_S_S_iS_S_S_S_S_S_E16hashGlobalMemory;
	add.s32 	%r379, %r378, %r377;
	ld.shared.u32 	%r568, [%r379];
	setp.eq.s32 	%p101, %r568, -1;
	@%p101 bra 	$L__BB6_65;
$L__BB6_59:
	mul.wide.s32 	%rd159, %r568, 4;
	add.s64 	%rd160, %rd6, %rd159;
	ld.global.u32 	%r97, [%rd160];
	add.s64 	%rd161, %rd5, %rd159;
	ld.global.u32 	%r98, [%rd161];
	add.s32 	%r380, %r98, %r97;
	add.s64 	%rd162, %rd4, %rd159;
	ld.global.u32 	%r99, [%rd162];
	add.s32 	%r381, %r380, %r99;
	mul.hi.s32 	%r382, %r381, 715827883;
	shr.u32 	%r383, %r382, 31;
	shr.u32 	%r384, %r382, 2;
	add.s32 	%r385, %r384, %r383;
	mul.lo.s32 	%r386, %r385, 24;
	sub.s32 	%r387, %r381, %r386;
	setp.ne.s32 	%p102, %r387, %r94;
	@%p102 bra 	$L__BB6_65;
	setp.eq.s32 	%p103, %r97, %r58;
	add.s32 	%r388, %r332, -1;
	setp.eq.s32 	%p104, %r98, %r388;
	and.pred  	%p105, %p103, %p104;
	setp.eq.s32 	%p106, %r99, %r333;
	and.pred  	%p107, %p105, %p106;
	@%p107 bra 	$L__BB6_63;
	setp.eq.s32 	%p108, %r568, %r51;
	@%p108 bra 	$L__BB6_65;
	add.s32 	%r568, %r568, 1;
	bra.uni 	$L__BB6_59;
$L__BB6_63:
	mul.wide.s32 	%rd163, %r568, 4;
	add.s64 	%rd19, %rd8, %rd163;
	ld.global.u32 	%r389, [%rd19];
	mul.wide.s32 	%rd164, %r389, 4;
	add.s64 	%rd165, %rd7, %rd164;
	ld.global.u32 	%r390, [%rd165];
	setp.ne.s32 	%p109, %r390, -1;
	@%p109 bra 	$L__BB6_65;
	ld.param.u64 	%rd268, [_Z7sortBFSPiS_S_S_S_S_S_iS_S_S_S_S_S__param_12];
	st.global.u32 	[%rd1+4], %r568;
	cvta.to.global.u64 	%rd166, %rd268;
	ld.global.u32 	%r391, [%rd166];
	ld.global.u32 	%r392, [%rd19];
	mul.wide.s32 	%rd167, %r392, 4;
	add.s64 	%rd168, %rd7, %rd167;
	st.global.u32 	[%rd168], %r391;
	ld.global.u32 	%r393, [%rd9];
	mul.wide.s32 	%rd169, %r393, 4;
	add.s64 	%rd170, %rd6, %rd169;
	ld.global.u32 	%r567, [%rd170];
	add.s64 	%rd171, %rd5, %rd169;
	ld.global.u32 	%r566, [%rd171];
	add.s64 	%rd172, %rd4, %rd169;
	ld.global.u32 	%r565, [%rd172];
$L__BB6_65:
	add.s32 	%r107, %r58, 1;
	setp.eq.s32 	%p110, %r107, %r567;
	setp.eq.s32 	%p111, %r332, %r566;
	and.pred  	%p5, %p110, %p111;
	setp.eq.s32 	%p112, %r333, %r565;
	and.pred  	%p113, %p5, %p112;
	@%p113 bra 	$L__BB6_67;
	setp.ge.s32 	%p115, %r58, %r567;
	setp.gt.s32 	%p116, %r332, %r566;
	and.pred  	%p117, %p110, %p116;
	or.pred  	%p118, %p115, %p117;
	setp.gt.s32 	%p119, %r333, %r565;
	and.pred  	%p120, %p5, %p119;
	or.pred  	%p121, %p118, %p120;
	not.pred 	%p122, %p121;
	@%p122 bra 	$L__BB6_76;
$L__BB6_67:
	ld.global.u32 	%r394, [%rd10];
	mul.wide.s32 	%rd173, %r394, 4;
	add.s64 	%rd174, %rd6, %rd173;
	ld.global.u32 	%r108, [%rd174];
	add.s64 	%rd175, %rd5, %rd173;
	ld.global.u32 	%r395, [%rd175];
	add.s64 	%rd176, %rd4, %rd173;
	ld.global.u32 	%r396, [%rd176];
	add.s32 	%r111, %r58, 1;
	setp.eq.s32 	%p123, %r111, %r108;
	setp.eq.s32 	%p124, %r332, %r395;
	and.pred  	%p6, %p123, %p124;
	setp.eq.s32 	%p125, %r333, %r396;
	and.pred  	%p126, %p6, %p125;
	@%p126 bra 	$L__BB6_69;
	setp.ge.s32 	%p128, %r58, %r108;
	setp.gt.s32 	%p129, %r332, %r395;
	and.pred  	%p130, %p123, %p129;
	or.pred  	%p131, %p128, %p130;
	setp.gt.s32 	%p132, %r333, %r396;
	and.pred  	%p133, %p6, %p132;
	or.pred  	%p134, %p131, %p133;
	@%p134 bra 	$L__BB6_76;
$L__BB6_69:
	add.s32 	%r397, %r332, %r58;
	add.s32 	%r398, %r397, %r333;
	add.s32 	%r399, %r398, 1;
	mul.hi.s32 	%r400, %r399, 715827883;
	shr.u32 	%r401, %r400, 31;
	shr.u32 	%r402, %r400, 2;
	add.s32 	%r403, %r402, %r401;
	mul.lo.s32 	%r404, %r403, 24;
	sub.s32 	%r112, %r399, %r404;
	add.s32 	%r405, %r112, %r20;
	shl.b32 	%r406, %r405, 2;
	mov.u32 	%r407, _ZZ7sortBFSPiS_S_S_S_S_S_iS_S_S_S_S_S_E16hashGlobalMemory;
	add.s32 	%r408, %r407, %r406;
	ld.shared.u32 	%r572, [%r408];
	setp.eq.s32 	%p135, %r572, -1;
	@%p135 bra 	$L__BB6_76;
$L__BB6_70:
	mul.wide.s32 	%rd177, %r572, 4;
	add.s64 	%rd178, %rd6, %rd177;
	ld.global.u32 	%r115, [%rd178];
	add.s64 	%rd179, %rd5, %rd177;
	ld.global.u32 	%r116, [%rd179];
	add.s32 	%r409, %r116, %r115;
	add.s64 	%rd180, %rd4, %rd177;
	ld.global.u32 	%r117, [%rd180];
	add.s32 	%r410, %r409, %r117;
	mul.hi.s32 	%r411, %r410, 715827883;
	shr.u32 	%r412, %r411, 31;
	shr.u32 	%r413, %r411, 2;
	add.s32 	%r414, %r413, %r412;
	mul.lo.s32 	%r415, %r414, 24;
	sub.s32 	%r416, %r410, %r415;
	setp.ne.s32 	%p136, %r416, %r112;
	@%p136 bra 	$L__BB6_76;
	add.s32 	%r417, %r58, 1;
	setp.eq.s32 	%p137, %r115, %r417;
	setp.eq.s32 	%p138, %r116, %r332;
	and.pred  	%p139, %p137, %p138;
	setp.eq.s32 	%p140, %r117, %r333;
	and.pred  	%p141, %p139, %p140;
	@%p141 bra 	$L__BB6_74;
	setp.eq.s32 	%p142, %r572, %r51;
	@%p142 bra 	$L__BB6_76;
	add.s32 	%r572, %r572, 1;
	bra.uni 	$L__BB6_70;
$L__BB6_74:
	mul.wide.s32 	%rd181, %r572, 4;
	add.s64 	%rd20, %rd8, %rd181;
	ld.global.u32 	%r418, [%rd20];
	mul.wide.s32 	%rd182, %r418, 4;
	add.s64 	%rd183, %rd7, %rd182;
	ld.global.u32 	%r419, [%rd183];
	setp.ne.s32 	%p143, %r419, -1;
	@%p143 bra 	$L__BB6_76;
	ld.param.u64 	%rd269, [_Z7sortBFSPiS_S_S_S_S_S_iS_S_S_S_S_S__param_12];
	st.global.u32 	[%rd1+8], %r572;
	cvta.to.global.u64 	%rd184, %rd269;
	ld.global.u32 	%r420, [%rd184];
	ld.global.u32 	%r421, [%rd20];
	mul.wide.s32 	%rd185, %r421, 4;
	add.s64 	%rd186, %rd7, %rd185;
	st.global.u32 	[%rd186], %r420;
	ld.global.u32 	%r422, [%rd9];
	mul.wide.s32 	%rd187, %r422, 4;
	add.s64 	%rd188, %rd6, %rd187;
	ld.global.u32 	%r567, [%rd188];
	add.s64 	%rd189, %rd5, %rd187;
	ld.global.u32 	%r566, [%rd189];
	add.s64 	%rd190, %rd4, %rd187;
	ld.global.u32 	%r565, [%rd190];
$L__BB6_76:
	setp.eq.s32 	%p144, %r58, %r567;
	add.s32 	%r423, %r332, 1;
	setp.eq.s32 	%p145, %r423, %r566;
	and.pred  	%p7, %p144, %p145;
	setp.eq.s32 	%p146, %r333, %r565;
	and.pred  	%p147, %p7, %p146;
	@%p147 bra 	$L__BB6_78;
	setp.gt.s32 	%p149, %r58, %r567;
	setp.ge.s32 	%p150, %r332, %r566;
	and.pred  	%p151, %p144, %p150;
	or.pred  	%p152, %p149, %p151;
	setp.gt.s32 	%p153, %r333, %r565;
	and.pred  	%p154, %p7, %p153;
	or.pred  	%p155, %p152, %p154;
	not.pred 	%p156, %p155;
	@%p156 bra 	$L__BB6_87;
$L__BB6_78:
	ld.global.u32 	%r424, [%rd10];
	mul.wide.s32 	%rd191, %r424, 4;
	add.s64 	%rd192, %rd6, %rd191;
	ld.global.u32 	%r125, [%rd192];
	add.s64 	%rd193, %rd5, %rd191;
	ld.global.u32 	%r425, [%rd193];
	add.s64 	%rd194, %rd4, %rd191;
	ld.global.u32 	%r426, [%rd194];
	setp.eq.s32 	%p157, %r58, %r125;
	add.s32 	%r427, %r332, 1;
	setp.eq.s32 	%p158, %r427, %r425;
	and.pred  	%p8, %p157, %p158;
	setp.eq.s32 	%p159, %r333, %r426;
	and.pred  	%p160, %p8, %p159;
	@%p160 bra 	$L__BB6_80;
	setp.gt.s32 	%p162, %r58, %r125;
	setp.ge.s32 	%p163, %r332, %r425;
	and.pred  	%p164, %p157, %p163;
	or.pred  	%p165, %p162, %p164;
	setp.gt.s32 	%p166, %r333, %r426;
	and.pred  	%p167, %p8, %p166;
	or.pred  	%p168, %p165, %p167;
	@%p168 bra 	$L__BB6_87;
$L__BB6_80:
	add.s32 	%r428, %r58, %r332;
	add.s32 	%r429, %r428, %r333;
	add.s32 	%r430, %r429, 1;
	mul.hi.s32 	%r431, %r430, 715827883;
	shr.u32 	%r432, %r431, 31;
	shr.u32 	%r433, %r431, 2;
	add.s32 	%r434, %r433, %r432;
	mul.lo.s32 	%r435, %r434, 24;
	sub.s32 	%r128, %r430, %r435;
	add.s32 	%r436, %r128, %r20;
	shl.b32 	%r437, %r436, 2;
	mov.u32 	%r438, _ZZ7sortBFSPiS_S_S_S_S_S_iS_S_S_S_S_S_E16hashGlobalMemory;
	add.s32 	%r439, %r438, %r437;
	ld.shared.u32 	%r576, [%r439];
	setp.eq.s32 	%p169, %r576, -1;
	@%p169 bra 	$L__BB6_87;
$L__BB6_81:
	mul.wide.s32 	%rd195, %r576, 4;
	add.s64 	%rd196, %rd6, %rd195;
	ld.global.u32 	%r131, [%rd196];
	add.s64 	%rd197, %rd5, %rd195;
	ld.global.u32 	%r132, [%rd197];
	add.s32 	%r440, %r132, %r131;
	add.s64 	%rd198, %rd4, %rd195;
	ld.global.u32 	%r133, [%rd198];
	add.s32 	%r441, %r440, %r133;
	mul.hi.s32 	%r442, %r441, 715827883;
	shr.u32 	%r443, %r442, 31;
	shr.u32 	%r444, %r442, 2;
	add.s32 	%r445, %r444, %r443;
	mul.lo.s32 	%r446, %r445, 24;
	sub.s32 	%r447, %r441, %r446;
	setp.ne.s32 	%p170, %r447, %r128;
	@%p170 bra 	$L__BB6_87;
	setp.eq.s32 	%p171, %r131, %r58;
	add.s32 	%r448, %r332, 1;
	setp.eq.s32 	%p172, %r132, %r448;
	and.pred  	%p173, %p171, %p172;
	setp.eq.s32 	%p174, %r133, %r333;
	and.pred  	%p175, %p173, %p174;
	@%p175 bra 	$L__BB6_85;
	setp.eq.s32 	%p176, %r576, %r51;
	@%p176 bra 	$L__BB6_87;
	add.s32 	%r576, %r576, 1;
	bra.uni 	$L__BB6_81;
$L__BB6_85:
	mul.wide.s32 	%rd199, %r576, 4;
	add.s64 	%rd21, %rd8, %rd199;
	ld.global.u32 	%r449, [%rd21];
	mul.wide.s32 	%rd200, %r449, 4;
	add.s64 	%rd201, %rd7, %rd200;
	ld.global.u32 	%r450, [%rd201];
	setp.ne.s32 	%p177, %r450, -1;
	@%p177 bra 	$L__BB6_87;
	ld.param.u64 	%rd270, [_Z7sortBFSPiS_S_S_S_S_S_iS_S_S_S_S_S__param_12];
	st.global.u32 	[%rd1+12], %r576;
	cvta.to.global.u64 	%rd202, %rd270;
	ld.global.u32 	%r451, [%rd202];
	ld.global.u32 	%r452, [%rd21];
	mul.wide.s32 	%rd203, %r452, 4;
	add.s64 	%rd204, %rd7, %rd203;
	st.global.u32 	[%rd204], %r451;
	ld.global.u32 	%r453, [%rd9];
	mul.wide.s32 	%rd205, %r453, 4;
	add.s64 	%rd206, %rd6, %rd205;
	ld.global.u32 	%r567, [%rd206];
	add.s64 	%rd207, %rd5, %rd205;
	ld.global.u32 	%r566, [%rd207];
	add.s64 	%rd208, %rd4, %rd205;
	ld.global.u32 	%r565, [%rd208];
$L__BB6_87:
	setp.eq.s32 	%p178, %r58, %r567;
	setp.eq.s32 	%p179, %r332, %r566;
	and.pred  	%p9, %p178, %p179;
	setp.eq.s32 	%p180, %r62, %r565;
	and.pred  	%p181, %p9, %p180;
	@%p181 bra 	$L__BB6_89;
	setp.gt.s32 	%p183, %r58, %r567;
	setp.gt.s32 	%p184, %r332, %r566;
	and.pred  	%p185, %p178, %p184;
	or.pred  	%p186, %p183, %p185;
	setp.ge.s32 	%p187, %r333, %r565;
	and.pred  	%p188, %p9, %p187;
	or.pred  	%p189, %p186, %p188;
	not.pred 	%p190, %p189;
	@%p190 bra 	$L__BB6_98;
$L__BB6_89:
	ld.global.u32 	%r454, [%rd10];
	mul.wide.s32 	%rd209, %r454, 4;
	add.s64 	%rd210, %rd6, %rd209;
	ld.global.u32 	%r141, [%rd210];
	add.s64 	%rd211, %rd5, %rd209;
	ld.global.u32 	%r455, [%rd211];
	add.s64 	%rd212, %rd4, %rd209;
	ld.global.u32 	%r456, [%rd212];
	setp.eq.s32 	%p191, %r58, %r141;
	setp.eq.s32 	%p192, %r332, %r455;
	and.pred  	%p10, %p191, %p192;
	setp.eq.s32 	%p193, %r62, %r456;
	and.pred  	%p194, %p10, %p193;
	@%p194 bra 	$L__BB6_91;
	setp.gt.s32 	%p196, %r58, %r141;
	setp.gt.s32 	%p197, %r332, %r455;
	and.pred  	%p198, %p191, %p197;
	or.pred  	%p199, %p196, %p198;
	setp.ge.s32 	%p200, %r333, %r456;
	and.pred  	%p201, %p10, %p200;
	or.pred  	%p202, %p199, %p201;
	@%p202 bra 	$L__BB6_98;
$L__BB6_91:
	add.s32 	%r457, %r332, %r58;
	add.s32 	%r458, %r457, %r62;
	mul.hi.s32 	%r459, %r458, 715827883;
	shr.u32 	%r460, %r459, 31;
	shr.u32 	%r461, %r459, 2;
	add.s32 	%r462, %r461, %r460;
	mul.lo.s32 	%r463, %r462, 24;
	sub.s32 	%r144, %r458, %r463;
	add.s32 	%r464, %r144, %r20;
	shl.b32 	%r465, %r464, 2;
	mov.u32 	%r466, _ZZ7sortBFSPiS_S_S_S_S_S_iS_S_S_S_S_S_E16hashGlobalMemory;
	add.s32 	%r467, %r466, %r465;
	ld.shared.u32 	%r580, [%r467];
	setp.eq.s32 	%p203, %r580, -1;
	@%p203 bra 	$L__BB6_98;
$L__BB6_92:
	mul.wide.s32 	%rd213, %r580, 4;
	add.s64 	%rd214, %rd6, %rd213;
	ld.global.u32 	%r147, [%rd214];
	add.s64 	%rd215, %rd5, %rd213;
	ld.global.u32 	%r148, [%rd215];
	add.s32 	%r468, %r148, %r147;
	add.s64 	%rd216, %rd4, %rd213;
	ld.global.u32 	%r149, [%rd216];
	add.s32 	%r469, %r468, %r149;
	mul.hi.s32 	%r470, %r469, 715827883;
	shr.u32 	%r471, %r470, 31;
	shr.u32 	%r472, %r470, 2;
	add.s32 	%r473, %r472, %r471;
	mul.lo.s32 	%r474, %r473, 24;
	sub.s32 	%r475, %r469, %r474;
	setp.ne.s32 	%p204, %r475, %r144;
	@%p204 bra 	$L__BB6_98;
	setp.eq.s32 	%p205, %r147, %r58;
	setp.eq.s32 	%p206, %r148, %r332;
	and.pred  	%p207, %p205, %p206;
	setp.eq.s32 	%p208, %r149, %r62;
	and.pred  	%p209, %p207, %p208;
	@%p209 bra 	$L__BB6_96;
	setp.eq.s32 	%p210, %r580, %r51;
	@%p210 bra 	$L__BB6_98;
	add.s32 	%r580, %r580, 1;
	bra.uni 	$L__BB6_92;
$L__BB6_96:
	mul.wide.s32 	%rd217, %r580, 4;
	add.s64 	%rd22, %rd8, %rd217;
	ld.global.u32 	%r476, [%rd22];
	mul.wide.s32 	%rd218, %r476, 4;
	add.s64 	%rd219, %rd7, %rd218;
	ld.global.u32 	%r477, [%rd219];
	setp.ne.s32 	%p211, %r477, -1;
	@%p211 bra 	$L__BB6_98;
	ld.param.u64 	%rd271, [_Z7sortBFSPiS_S_S_S_S_S_iS_S_S_S_S_S__param_12];
	st.global.u32 	[%rd1+16], %r580;
	cvta.to.global.u64 	%rd220, %rd271;
	ld.global.u32 	%r478, [%rd220];
	ld.global.u32 	%r479, [%rd22];
	mul.wide.s32 	%rd221, %r479, 4;
	add.s64 	%rd222, %rd7, %rd221;
	st.global.u32 	[%rd222], %r478;
	ld.global.u32 	%r480, [%rd9];
	mul.wide.s32 	%rd223, %r480, 4;
	add.s64 	%rd224, %rd6, %rd223;
	ld.global.u32 	%r567, [%rd224];
	add.s64 	%rd225, %rd5, %rd223;
	ld.global.u32 	%r566, [%rd225];
	add.s64 	%rd226, %rd4, %rd223;
	ld.global.u32 	%r565, [%rd226];
$L__BB6_98:
	setp.eq.s32 	%p212, %r58, %r567;
	setp.eq.s32 	%p213, %r332, %r566;
	and.pred  	%p11, %p212, %p213;
	setp.eq.s32 	%p214, %r63, %r565;
	and.pred  	%p215, %p11, %p214;
	@%p215 bra 	$L__BB6_100;
	setp.gt.s32 	%p217, %r58, %r567;
	setp.gt.s32 	%p218, %r332, %r566;
	and.pred  	%p219, %p212, %p218;
	or.pred  	%p220, %p217, %p219;
	setp.gt.s32 	%p221, %r63, %r565;
	and.pred  	%p222, %p11, %p221;
	or.pred  	%p223, %p220, %p222;
	not.pred 	%p224, %p223;
	@%p224 bra 	$L__BB6_109;
$L__BB6_100:
	ld.global.u32 	%r481, [%rd10];
	mul.wide.s32 	%rd227, %r481, 4;
	add.s64 	%rd228, %rd6, %rd227;
	ld.global.u32 	%r157, [%rd228];
	add.s64 	%rd229, %rd5, %rd227;
	ld.global.u32 	%r482, [%rd229];
	add.s64 	%rd230, %rd4, %rd227;
	ld.global.u32 	%r483, [%rd230];
	setp.eq.s32 	%p225, %r58, %r157;
	setp.eq.s32 	%p226, %r332, %r482;
	and.pred  	%p12, %p225, %p226;
	setp.eq.s32 	%p227, %r63, %r483;
	and.pred  	%p228, %p12, %p227;
	@%p228 bra 	$L__BB6_102;
	setp.gt.s32 	%p230, %r58, %r157;
	setp.gt.s32 	%p231, %r332, %r482;
	and.pred  	%p232, %p225, %p231;
	or.pred  	%p233, %p230, %p232;
	setp.gt.s32 	%p234, %r63, %r483;
	and.pred  	%p235, %p12, %p234;
	or.pred  	%p236, %p233, %p235;
	@%p236 bra 	$L__BB6_109;
$L__BB6_102:
	add.s32 	%r484, %r332, %r58;
	add.s32 	%r485, %r484, %r63;
	mul.hi.s32 	%r486, %r485, 715827883;
	shr.u32 	%r487, %r486, 31;
	shr.u32 	%r488, %r486, 2;
	add.s32 	%r489, %r488, %r487;
	mul.lo.s32 	%r490, %r489, 24;
	sub.s32 	%r160, %r485, %r490;
	add.s32 	%r491, %r160, %r20;
	shl.b32 	%r492, %r491, 2;
	mov.u32 	%r493, _ZZ7sortBFSPiS_S_S_S_S_S_iS_S_S_S_S_S_E16hashGlobalMemory;
	add.s32 	%r494, %r493, %r492;
	ld.shared.u32 	%r584, [%r494];
	setp.eq.s32 	%p237, %r584, -1;
	@%p237 bra 	$L__BB6_109;
$L__BB6_103:
	mul.wide.s32 	%rd231, %r584, 4;
	add.s64 	%rd232, %rd6, %rd231;
	ld.global.u32 	%r163, [%rd232];
	add.s64 	%rd233, %rd5, %rd231;
	ld.global.u32 	%r164, [%rd233];
	add.s32 	%r495, %r164, %r163;
	add.s64 	%rd234, %rd4, %rd231;
	ld.global.u32 	%r165, [%rd234];
	add.s32 	%r496, %r495, %r165;
	mul.hi.s32 	%r497, %r496, 715827883;
	shr.u32 	%r498, %r497, 31;
	shr.u32 	%r499, %r497, 2;
	add.s32 	%r500, %r499, %r498;
	mul.lo.s32 	%r501, %r500, 24;
	sub.s32 	%r502, %r496, %r501;
	setp.ne.s32 	%p238, %r502, %r160;
	@%p238 bra 	$L__BB6_109;
	setp.eq.s32 	%p239, %r163, %r58;
	setp.eq.s32 	%p240, %r164, %r332;
	and.pred  	%p241, %p239, %p240;
	setp.eq.s32 	%p242, %r165, %r63;
	and.pred  	%p243, %p241, %p242;
	@%p243 bra 	$L__BB6_107;
	setp.eq.s32 	%p244, %r584, %r51;
	@%p244 bra 	$L__BB6_109;
	add.s32 	%r584, %r584, 1;
	bra.uni 	$L__BB6_103;
$L__BB6_107:
	add.s64 	%rd23, %rd8, %rd231;
	ld.global.u32 	%r503, [%rd23];
	mul.wide.s32 	%rd236, %r503, 4;
	add.s64 	%rd237, %rd7, %rd236;
	ld.global.u32 	%r504, [%rd237];
	setp.ne.s32 	%p245, %r504, -1;
	@%p245 bra 	$L__BB6_109;
	ld.param.u64 	%rd272, [_Z7sortBFSPiS_S_S_S_S_S_iS_S_S_S_S_S__param_12];
	st.global.u32 	[%rd1+20], %r584;
	cvta.to.global.u64 	%rd238, %rd272;
	ld.global.u32 	%r505, [%rd238];
	ld.global.u32 	%r506, [%rd23];
	mul.wide.s32 	%rd239, %r506, 4;
	add.s64 	%rd240, %rd7, %rd239;
	st.global.u32 	[%rd240], %r505;
$L__BB6_109:
	ld.param.u64 	%rd264, [_Z7sortBFSPiS_S_S_S_S_S_iS_S_S_S_S_S__param_10];
	cvta.to.global.u64 	%rd24, %rd264;
	setp.ne.s32 	%p246, %r1, 0;
	bar.sync 	0;
	@%p246 bra 	$L__BB6_123;
	ld.global.u32 	%r507, [%rd1];
	setp.eq.s32 	%p247, %r507, -1;
	@%p247 bra 	$L__BB6_112;
	ld.global.u32 	%r508, [%rd3];
	add.s32 	%r509, %r508, 1;
	st.global.u32 	[%rd3], %r509;
	ld.global.u32 	%r510, [%rd1];
	mul.wide.s32 	%rd241, %r508, 4;
	add.s64 	%rd242, %rd2, %rd241;
	st.global.u32 	[%rd242+4], %r510;
$L__BB6_112:
	ld.global.u32 	%r511, [%rd1+4];
	setp.eq.s32 	%p248, %r511, -1;
	@%p248 bra 	$L__BB6_114;
	ld.global.u32 	%r512, [%rd3];
	add.s32 	%r513, %r512, 1;
	st.global.u32 	[%rd3], %r513;
	ld.global.u32 	%r514, [%rd1+4];
	mul.wide.s32 	%rd243, %r512, 4;
	add.s64 	%rd244, %rd2, %rd243;
	st.global.u32 	[%rd244+4], %r514;
$L__BB6_114:
	ld.global.u32 	%r515, [%rd1+8];
	setp.eq.s32 	%p249, %r515, -1;
	@%p249 bra 	$L__BB6_116;
	ld.global.u32 	%r516, [%rd3];
	add.s32 	%r517, %r516, 1;
	st.global.u32 	[%rd3], %r517;
	ld.global.u32 	%r518, [%rd1+8];
	mul.wide.s32 	%rd245, %r516, 4;
	add.s64 	%rd246, %rd2, %rd245;
	st.global.u32 	[%rd246+4], %r518;
$L__BB6_116:
	ld.global.u32 	%r519, [%rd1+12];
	setp.eq.s32 	%p250, %r519, -1;
	@%p250 bra 	$L__BB6_118;
	ld.global.u32 	%r520, [%rd3];
	add.s32 	%r521, %r520, 1;
	st.global.u32 	[%rd3], %r521;
	ld.global.u32 	%r522, [%rd1+12];
	mul.wide.s32 	%rd247, %r520, 4;
	add.s64 	%rd248, %rd2, %rd247;
	st.global.u32 	[%rd248+4], %r522;
$L__BB6_118:
	ld.global.u32 	%r523, [%rd1+16];
	setp.eq.s32 	%p251, %r523, -1;
	@%p251 bra 	$L__BB6_120;
	ld.global.u32 	%r524, [%rd3];
	add.s32 	%r525, %r524, 1;
	st.global.u32 	[%rd3], %r525;
	ld.global.u32 	%r526, [%rd1+16];
	mul.wide.s32 	%rd249, %r524, 4;
	add.s64 	%rd250, %rd2, %rd249;
	st.global.u32 	[%rd250+4], %r526;
$L__BB6_120:
	ld.global.u32 	%r527, [%rd1+20];
	setp.eq.s32 	%p252, %r527, -1;
	@%p252 bra 	$L__BB6_122;
	ld.global.u32 	%r528, [%rd3];
	add.s32 	%r529, %r528, 1;
	st.global.u32 	[%rd3], %r529;
	ld.global.u32 	%r530, [%rd1+20];
	mul.wide.s32 	%rd251, %r528, 4;
	add.s64 	%rd252, %rd2, %rd251;
	st.global.u32 	[%rd252+4], %r530;
$L__BB6_122:
	ld.global.u32 	%r531, [%rd24];
	add.s32 	%r532, %r531, 1;
	st.global.u32 	[%rd24], %r532;
$L__BB6_123:
	bar.sync 	0;
	ld.global.u32 	%r561, [%rd24];
	setp.ne.s32 	%p253, %r561, -1;
	setp.ge.s32 	%p254, %r586, %r585;
	and.pred  	%p255, %p253, %p254;
	@%p255 bra 	$L__BB6_42;
$L__BB6_124:
	ld.param.u32 	%r538, [_Z7sortBFSPiS_S_S_S_S_S_iS_S_S_S_S_S__param_7];
	add.s32 	%r558, %r558, 1;
	setp.ne.s32 	%p256, %r558, %r538;
	@%p256 bra 	$L__BB6_38;
$L__BB6_125:
	ret;

}
	// .globl	_Z15viewCoordinatesPiS_S_S_i
.visible .entry _Z15viewCoordinatesPiS_S_S_i(
	.param .u64 .ptr .align 1 _Z15viewCoordinatesPiS_S_S_i_param_0,
	.param .u64 .ptr .align 1 _Z15viewCoordinatesPiS_S_S_i_param_1,
	.param .u64 .ptr .align 1 _Z15viewCoordinatesPiS_S_S_i_param_2,
	.param .u64 .ptr .align 1 _Z15viewCoordinatesPiS_S_S_i_param_3,
	.param .u32 _Z15viewCoordinatesPiS_S_S_i_param_4
)
{
	.local .align 8 .b8 	__local_depot7[24];
	.reg .b64 	%SP;
	.reg .b64 	%SPL;
	.reg .pred 	%p<10>;
	.reg .b32 	%r<240>;
	.reg .b64 	%rd<68>;

	mov.u64 	%SPL, __local_depot7;
	cvta.local.u64 	%SP, %SPL;
	ld.param.u64 	%rd20, [_Z15viewCoordinatesPiS_S_S_i_param_0];
	ld.param.u64 	%rd21, [_Z15viewCoordinatesPiS_S_S_i_param_1];
	ld.param.u64 	%rd22, [_Z15viewCoordinatesPiS_S_S_i_param_2];
	ld.param.u64 	%rd23, [_Z15viewCoordinatesPiS_S_S_i_param_3];
	ld.param.u32 	%r11, [_Z15viewCoordinatesPiS_S_S_i_param_4];
	cvta.to.global.u64 	%rd1, %rd23;
	cvta.to.global.u64 	%rd2, %rd22;
	cvta.to.global.u64 	%rd3, %rd21;
	cvta.to.global.u64 	%rd4, %rd20;
	setp.lt.s32 	%p1, %r11, 1;
	@%p1 bra 	$L__BB7_12;
	setp.lt.u32 	%p2, %r11, 8;
	mov.b32 	%r238, 0;
	@%p2 bra 	$L__BB7_4;
	add.s64 	%rd67, %rd4, 16;
	add.s64 	%rd66, %rd3, 16;
	add.s64 	%rd65, %rd2, 16;
	add.s64 	%rd64, %rd1, 16;
	mov.b32 	%r236, 0;
	add.u64 	%rd24, %SP, 0;
	and.b32  	%r238, %r11, 2147483640;
$L__BB7_3:
	.pragma "nounroll";
	ld.global.u32 	%r14, [%rd67+-16];
	ld.global.u32 	%r15, [%rd66+-16];
	ld.global.u32 	%r16, [%rd65+-16];
	ld.global.u32 	%r17, [%rd64+-16];
	add.s32 	%r18, %r16, %r15;
	add.s32 	%r19, %r18, %r14;
	mul.hi.s32 	%r20, %r19, 715827883;
	shr.u32 	%r21, %r20, 31;
	shr.u32 	%r22, %r20, 2;
	add.s32 	%r23, %r22, %r21;
	mul.lo.s32 	%r24, %r23, 24;
	sub.s32 	%r25, %r19, %r24;
	cvta.to.local.u64 	%rd25, %rd24;
	st.local.v2.u32 	[%rd25], {%r236, %r14};
	st.local.v2.u32 	[%rd25+8], {%r15, %r16};
	st.local.v2.u32 	[%rd25+16], {%r17, %r25};
	mov.u64 	%rd26, $str$2;
	cvta.global.u64 	%rd27, %rd26;
	{ // callseq 18, 0
	.param .b64 param0;
	st.param.b64 	[param0], %rd27;
	.param .b64 param1;
	st.param.b64 	[param1], %rd24;
	.param .b32 retval0;
	call.uni (retval0), 
	vprintf, 
	(
	param0, 
	param1
	);
	ld.param.b32 	%r26, [retval0];
	} // callseq 18
	ld.global.u32 	%r28, [%rd67+-12];
	ld.global.u32 	%r29, [%rd66+-12];
	ld.global.u32 	%r30, [%rd65+-12];
	ld.global.u32 	%r31, [%rd64+-12];
	add.s32 	%r32, %r30, %r29;
	add.s32 	%r33, %r32, %r28;
	mul.hi.s32 	%r34, %r33, 715827883;
	shr.u32 	%r35, %r34, 31;
	shr.u32 	%r36, %r34, 2;
	add.s32 	%r37, %r36, %r35;
	mul.lo.s32 	%r38, %r37, 24;
	sub.s32 	%r39, %r33, %r38;
	add.s32 	%r40, %r236, 1;
	st.local.v2.u32 	[%rd25], {%r40, %r28};
	st.local.v2.u32 	[%rd25+8], {%r29, %r30};
	st.local.v2.u32 	[%rd25+16], {%r31, %r39};
	{ // callseq 19, 0
	.param .b64 param0;
	st.param.b64 	[param0], %rd27;
	.param .b64 param1;
	st.param.b64 	[param1], %rd24;
	.param .b32 retval0;
	call.uni (retval0), 
	vprintf, 
	(
	param0, 
	param1
	);
	ld.param.b32 	%r41, [retval0];
	} // callseq 19
	ld.global.u32 	%r43, [%rd67+-8];
	ld.global.u32 	%r44, [%rd66+-8];
	ld.global.u32 	%r45, [%rd65+-8];
	ld.global.u32 	%r46, [%rd64+-8];
	add.s32 	%r47, %r45, %r44;
	add.s32 	%r48, %r47, %r43;
	mul.hi.s32 	%r49, %r48, 715827883;
	shr.u32 	%r50, %r49, 31;
	shr.u32 	%r51, %r49, 2;
	add.s32 	%r52, %r51, %r50;
	mul.lo.s32 	%r53, %r52, 24;
	sub.s32 	%r54, %r48, %r53;
	add.s32 	%r55, %r236, 2;
	st.local.v2.u32 	[%rd25], {%r55, %r43};
	st.local.v2.u32 	[%rd25+8], {%r44, %r45};
	st.local.v2.u32 	[%rd25+16], {%r46, %r54};
	{ // callseq 20, 0
	.param .b64 param0;
	st.param.b64 	[param0], %rd27;
	.param .b64 param1;
	st.param.b64 	[param1], %rd24;
	.param .b32 retval0;
	call.uni (retval0), 
	vprintf, 
	(
	param0, 
	param1
	);
	ld.param.b32 	%r56, [retval0];
	} // callseq 20
	ld.global.u32 	%r58, [%rd67+-4];
	ld.global.u32 	%r59, [%rd66+-4];
	ld.global.u32 	%r60, [%rd65+-4];
	ld.global.u32 	%r61, [%rd64+-4];
	add.s32 	%r62, %r60, %r59;
	add.s32 	%r63, %r62, %r58;
	mul.hi.s32 	%r64, %r63, 715827883;
	shr.u32 	%r65, %r64, 31;
	shr.u32 	%r66, %r64, 2;
	add.s32 	%r67, %r66, %r65;
	mul.lo.s32 	%r68, %r67, 24;
	sub.s32 	%r69, %r63, %r68;
	add.s32 	%r70, %r236, 3;
	st.local.v2.u32 	[%rd25], {%r70, %r58};
	st.local.v2.u32 	[%rd25+8], {%r59, %r60};
	st.local.v2.u32 	[%rd25+16], {%r61, %r69};
	{ // callseq 21, 0
	.param .b64 param0;
	st.param.b64 	[param0], %rd27;
	.param .b64 param1;
	st.param.b64 	[param1], %rd24;
	.param .b32 retval0;
	call.uni (retval0), 
	vprintf, 
	(
	param0, 
	param1
	);
	ld.param.b32 	%r71, [retval0];
	} // callseq 21
	ld.global.u32 	%r73, [%rd67];
	ld.global.u32 	%r74, [%rd66];
	ld.global.u32 	%r75, [%rd65];
	ld.global.u32 	%r76, [%rd64];
	add.s32 	%r77, %r75, %r74;
	add.s32 	%r78, %r77, %r73;
	mul.hi.s32 	%r79, %r78, 715827883;
	shr.u32 	%r80, %r79, 31;
	shr.u32 	%r81, %r79, 2;
	add.s32 	%r82, %r81, %r80;
	mul.lo.s32 	%r83, %r82, 24;
	sub.s32 	%r84, %r78, %r83;
	add.s32 	%r85, %r236, 4;
	st.local.v2.u32 	[%rd25], {%r85, %r73};
	st.local.v2.u32 	[%rd25+8], {%r74, %r75};
	st.local.v2.u32 	[%rd25+16], {%r76, %r84};
	{ // callseq 22, 0
	.param .b64 param0;
	st.param.b64 	[param0], %rd27;
	.param .b64 param1;
	st.param.b64 	[param1], %rd24;
	.param .b32 retval0;
	call.uni (retval0), 
	vprintf, 
	(
	param0, 
	param1
	);
	ld.param.b32 	%r86, [retval0];
	} // callseq 22
	ld.global.u32 	%r88, [%rd67+4];
	ld.global.u32 	%r89, [%rd66+4];
	ld.global.u32 	%r90, [%rd65+4];
	ld.global.u32 	%r91, [%rd64+4];
	add.s32 	%r92, %r90, %r89;
	add.s32 	%r93, %r92, %r88;
	mul.hi.s32 	%r94, %r93, 715827883;
	shr.u32 	%r95, %r94, 31;
	shr.u32 	%r96, %r94, 2;
	add.s32 	%r97, %r96, %r95;
	mul.lo.s32 	%r98, %r97, 24;
	sub.s32 	%r99, %r93, %r98;
	add.s32 	%r100, %r236, 5;
	st.local.v2.u32 	[%rd25], {%r100, %r88};
	st.local.v2.u32 	[%rd25+8], {%r89, %r90};
	st.local.v2.u32 	[%rd25+16], {%r91, %r99};
	{ // callseq 23, 0
	.param .b64 param0;
	st.param.b64 	[param0], %rd27;
	.param .b64 param1;
	st.param.b64 	[param1], %rd24;
	.param .b32 retval0;
	call.uni (retval0), 
	vprintf, 
	(
	param0, 
	param1
	);
	ld.param.b32 	%r101, [retval0];
	} // callseq 23
	ld.global.u32 	%r103, [%rd67+8];
	ld.global.u32 	%r104, [%rd66+8];
	ld.global.u32 	%r105, [%rd65+8];
	ld.global.u32 	%r106, [%rd64+8];
	add.s32 	%r107, %r105, %r104;
	add.s32 	%r108, %r107, %r103;
	mul.hi.s32 	%r109, %r108, 715827883;
	shr.u32 	%r110, %r109, 31;
	shr.u32 	%r111, %r109, 2;
	add.s32 	%r112, %r111, %r110;
	mul.lo.s32 	%r113, %r112, 24;
	sub.s32 	%r114, %r108, %r113;
	add.s32 	%r115, %r236, 6;
	st.local.v2.u32 	[%rd25], {%r115, %r103};
	st.local.v2.u32 	[%rd25+8], {%r104, %r105};
	st.local.v2.u32 	[%rd25+16], {%r106, %r114};
	{ // callseq 24, 0
	.param .b64 param0;
	st.param.b64 	[param0], %rd27;
	.param .b64 param1;
	st.param.b64 	[param1], %rd24;
	.param .b32 retval0;
	call.uni (retval0), 
	vprintf, 
	(
	param0, 
	param1
	);
	ld.param.b32 	%r116, [retval0];
	} // callseq 24
	ld.global.u32 	%r118, [%rd67+12];
	ld.global.u32 	%r119, [%rd66+12];
	ld.global.u32 	%r120, [%rd65+12];
	ld.global.u32 	%r121, [%rd64+12];
	add.s32 	%r122, %r120, %r119;
	add.s32 	%r123, %r122, %r118;
	mul.hi.s32 	%r124, %r123, 715827883;
	shr.u32 	%r125, %r124, 31;
	shr.u32 	%r126, %r124, 2;
	add.s32 	%r127, %r126, %r125;
	mul.lo.s32 	%r128, %r127, 24;
	sub.s32 	%r129, %r123, %r128;
	add.s32 	%r130, %r236, 7;
	st.local.v2.u32 	[%rd25], {%r130, %r118};
	st.local.v2.u32 	[%rd25+8], {%r119, %r120};
	st.local.v2.u32 	[%rd25+16], {%r121, %r129};
	{ // callseq 25, 0
	.param .b64 param0;
	st.param.b64 	[param0], %rd27;
	.param .b64 param1;
	st.param.b64 	[param1], %rd24;
	.param .b32 retval0;
	call.uni (retval0), 
	vprintf, 
	(
	param0, 
	param1
	);
	ld.param.b32 	%r131, [retval0];
	} // callseq 25
	add.s64 	%rd67, %rd67, 32;
	add.s64 	%rd66, %rd66, 32;
	add.s64 	%rd65, %rd65, 32;
	add.s64 	%rd64, %rd64, 32;
	add.s32 	%r236, %r236, 8;
	setp.ne.s32 	%p3, %r236, %r238;
	@%p3 bra 	$L__BB7_3;
$L__BB7_4:
	and.b32  	%r5, %r11, 7;
	setp.eq.s32 	%p4, %r5, 0;
	@%p4 bra 	$L__BB7_12;
	setp.lt.u32 	%p5, %r5, 4;
	@%p5 bra 	$L__BB7_7;
	ld.param.u64 	%rd62, [_Z15viewCoordinatesPiS_S_S_i_param_2];
	ld.param.u64 	%rd60, [_Z15viewCoordinatesPiS_S_S_i_param_1];
	ld.param.u64 	%rd58, [_Z15viewCoordinatesPiS_S_S_i_param_0];
	cvta.to.global.u64 	%rd28, %rd58;
	mul.wide.u32 	%rd29, %r238, 4;
	add.s64 	%rd30, %rd28, %rd29;
	ld.global.u32 	%r133, [%rd30];
	cvta.to.global.u64 	%rd31, %rd60;
	add.s64 	%rd32, %rd31, %rd29;
	ld.global.u32 	%r134, [%rd32];
	cvta.to.global.u64 	%rd33, %rd62;
	add.s64 	%rd34, %rd33, %rd29;
	ld.global.u32 	%r135, [%rd34];
	add.s64 	%rd35, %rd1, %rd29;
	ld.global.u32 	%r136, [%rd35];
	add.s32 	%r137, %r135, %r134;
	add.s32 	%r138, %r137, %r133;
	mul.hi.s32 	%r139, %r138, 715827883;
	shr.u32 	%r140, %r139, 31;
	shr.u32 	%r141, %r139, 2;
	add.s32 	%r142, %r141, %r140;
	mul.lo.s32 	%r143, %r142, 24;
	sub.s32 	%r144, %r138, %r143;
	add.u64 	%rd36, %SP, 0;
	add.u64 	%rd37, %SPL, 0;
	st.local.v2.u32 	[%rd37], {%r238, %r133};
	st.local.v2.u32 	[%rd37+8], {%r134, %r135};
	st.local.v2.u32 	[%rd37+16], {%r136, %r144};
	mov.u64 	%rd38, $str$2;
	cvta.global.u64 	%rd39, %rd38;
	{ // callseq 26, 0
	.param .b64 param0;
	st.param.b64 	[param0], %rd39;
	.param .b64 param1;
	st.param.b64 	[param1], %rd36;
	.param .b32 retval0;
	call.uni (retval0), 
	vprintf, 
	(
	param0, 
	param1
	);
	ld.param.b32 	%r145, [retval0];
	} // callseq 26
	add.s32 	%r147, %r238, 1;
	ld.global.u32 	%r148, [%rd30+4];
	ld.global.u32 	%r149, [%rd32+4];
	ld.global.u32 	%r150, [%rd34+4];
	ld.global.u32 	%r151, [%rd35+4];
	add.s32 	%r152, %r150, %r149;
	add.s32 	%r153, %r152, %r148;
	mul.hi.s32 	%r154, %r153, 715827883;
	shr.u32 	%r155, %r154, 31;
	shr.u32 	%r156, %r154, 2;
	add.s32 	%r157, %r156, %r155;
	mul.lo.s32 	%r158, %r157, 24;
	sub.s32 	%r159, %r153, %r158;
	st.local.v2.u32 	[%rd37], {%r147, %r148};
	st.local.v2.u32 	[%rd37+8], {%r149, %r150};
	st.local.v2.u32 	[%rd37+16], {%r151, %r159};
	{ // callseq 27, 0
	.param .b64 param0;
	st.param.b64 	[param0], %rd39;
	.param .b64 param1;
	st.param.b64 	[param1], %rd36;
	.param .b32 retval0;
	call.uni (retval0), 
	vprintf, 
	(
	param0, 
	param1
	);
	ld.param.b32 	%r160, [retval0];
	} // callseq 27
	add.s32 	%r162, %r238, 2;
	ld.global.u32 	%r163, [%rd30+8];
	ld.global.u32 	%r164, [%rd32+8];
	ld.global.u32 	%r165, [%rd34+8];
	ld.global.u32 	%r166, [%rd35+8];
	add.s32 	%r167, %r165, %r164;
	add.s32 	%r168, %r167, %r163;
	mul.hi.s32 	%r169, %r168, 715827883;
	shr.u32 	%r170, %r169, 31;
	shr.u32 	%r171, %r169, 2;
	add.s32 	%r172, %r171, %r170;
	mul.lo.s32 	%r173, %r172, 24;
	sub.s32 	%r174, %r168, %r173;
	st.local.v2.u32 	[%rd37], {%r162, %r163};
	st.local.v2.u32 	[%rd37+8], {%r164, %r165};
	st.local.v2.u32 	[%rd37+16], {%r166, %r174};
	{ // callseq 28, 0
	.param .b64 param0;
	st.param.b64 	[param0], %rd39;
	.param .b64 param1;
	st.param.b64 	[param1], %rd36;
	.param .b32 retval0;
	call.uni (retval0), 
	vprintf, 
	(
	param0, 
	param1
	);
	ld.param.b32 	%r175, [retval0];
	} // callseq 28
	add.s32 	%r177, %r238, 3;
	ld.global.u32 	%r178, [%rd30+12];
	ld.global.u32 	%r179, [%rd32+12];
	ld.global.u32 	%r180, [%rd34+12];
	ld.global.u32 	%r181, [%rd35+12];
	add.s32 	%r182, %r180, %r179;
	add.s32 	%r183, %r182, %r178;
	mul.hi.s32 	%r184, %r183, 715827883;
	shr.u32 	%r185, %r184, 31;
	shr.u32 	%r186, %r184, 2;
	add.s32 	%r187, %r186, %r185;
	mul.lo.s32 	%r188, %r187, 24;
	sub.s32 	%r189, %r183, %r188;
	st.local.v2.u32 	[%rd37], {%r177, %r178};
	st.local.v2.u32 	[%rd37+8], {%r179, %r180};
	st.local.v2.u32 	[%rd37+16], {%r181, %r189};
	{ // callseq 29, 0
	.param .b64 param0;
	st.param.b64 	[param0], %rd39;
	.param .b64 param1;
	st.param.b64 	[param1], %rd36;
	.param .b32 retval0;
	call.uni (retval0), 
	vprintf, 
	(
	param0, 
	param1
	);
	ld.param.b32 	%r190, [retval0];
	} // callseq 29
	add.s32 	%r238, %r238, 4;
$L__BB7_7:
	and.b32  	%r8, %r11, 3;
	setp.eq.s32 	%p6, %r8, 0;
	@%p6 bra 	$L__BB7_12;
	ld.param.u64 	%rd63, [_Z15viewCoordinatesPiS_S_S_i_param_2];
	ld.param.u64 	%rd61, [_Z15viewCoordinatesPiS_S_S_i_param_1];
	ld.param.u64 	%rd59, [_Z15viewCoordinatesPiS_S_S_i_param_0];
	cvta.to.global.u64 	%rd17, %rd63;
	cvta.to.global.u64 	%rd18, %rd61;
	cvta.to.global.u64 	%rd19, %rd59;
	setp.eq.s32 	%p7, %r8, 1;
	@%p7 bra 	$L__BB7_10;
	mul.wide.u32 	%rd40, %r238, 4;
	add.s64 	%rd41, %rd19, %rd40;
	ld.global.u32 	%r192, [%rd41];
	add.s64 	%rd42, %rd18, %rd40;
	ld.global.u32 	%r193, [%rd42];
	add.s64 	%rd43, %rd17, %rd40;
	ld.global.u32 	%r194, [%rd43];
	add.s64 	%rd44, %rd1, %rd40;
	ld.global.u32 	%r195, [%rd44];
	add.s32 	%r196, %r194, %r193;
	add.s32 	%r197, %r196, %r192;
	mul.hi.s32 	%r198, %r197, 715827883;
	shr.u32 	%r199, %r198, 31;
	shr.u32 	%r200, %r198, 2;
	add.s32 	%r201, %r200, %r199;
	mul.lo.s32 	%r202, %r201, 24;
	sub.s32 	%r203, %r197, %r202;
	add.u64 	%rd45, %SP, 0;
	add.u64 	%rd46, %SPL, 0;
	st.local.v2.u32 	[%rd46], {%r238, %r192};
	st.local.v2.u32 	[%rd46+8], {%r193, %r194};
	st.local.v2.u32 	[%rd46+16], {%r195, %r203};
	mov.u64 	%rd47, $str$2;
	cvta.global.u64 	%rd48, %rd47;
	{ // callseq 30, 0
	.param .b64 param0;
	st.param.b64 	[param0], %rd48;
	.param .b64 param1;
	st.param.b64 	[param1], %rd45;
	.param .b32 retval0;
	call.uni (retval0), 
	vprintf, 
	(
	param0, 
	param1
	);
	ld.param.b32 	%r204, [retval0];
	} // callseq 30
	add.s32 	%r206, %r238, 1;
	ld.global.u32 	%r207, [%rd41+4];
	ld.global.u32 	%r208, [%rd42+4];
	ld.global.u32 	%r209, [%rd43+4];
	ld.global.u32 	%r210, [%rd44+4];
	add.s32 	%r211, %r209, %r208;
	add.s32 	%r212, %r211, %r207;
	mul.hi.s32 	%r213, %r212, 715827883;
	shr.u32 	%r214, %r213, 31;
	shr.u32 	%r215, %r213, 2;
	add.s32 	%r216, %r215, %r214;
	mul.lo.s32 	%r217, %r216, 24;
	sub.s32 	%r218, %r212, %r217;
	st.local.v2.u32 	[%rd46], {%r206, %r207};
	st.local.v2.u32 	[%rd46+8], {%r208, %r209};
	st.local.v2.u32 	[%rd46+16], {%r210, %r218};
	{ // callseq 31, 0
	.param .b64 param0;
	st.param.b64 	[param0], %rd48;
	.param .b64 param1;
	st.param.b64 	[param1], %rd45;
	.param .b32 retval0;
	call.uni (retval0), 
	vprintf, 
	(
	param0, 
	param1
	);
	ld.param.b32 	%r219, [retval0];
	} // callseq 31
	add.s32 	%r238, %r238, 2;
$L__BB7_10:
	and.b32  	%r221, %r11, 1;
	setp.eq.b32 	%p8, %r221, 1;
	not.pred 	%p9, %p8;
	@%p9 bra 	$L__BB7_12;
	mul.wide.u32 	%rd49, %r238, 4;
	add.s64 	%rd50, %rd19, %rd49;
	ld.global.u32 	%r222, [%rd50];
	add.s64 	%rd51, %rd18, %rd49;
	ld.global.u32 	%r223, [%rd51];
	add.s64 	%rd52, %rd17, %rd49;
	ld.global.u32 	%r224, [%rd52];
	add.s64 	%rd53, %rd1, %rd49;
	ld.global.u32 	%r225, [%rd53];
	add.s32 	%r226, %r224, %r223;
	add.s32 	%r227, %r226, %r222;
	mul.hi.s32 	%r228, %r227, 715827883;
	shr.u32 	%r229, %r228, 31;
	shr.u32 	%r230, %r228, 2;
	add.s32 	%r231, %r230, %r229;
	mul.lo.s32 	%r232, %r231, 24;
	sub.s32 	%r233, %r227, %r232;
	add.u64 	%rd54, %SP, 0;
	add.u64 	%rd55, %SPL, 0;
	st.local.v2.u32 	[%rd55], {%r238, %r222};
	st.local.v2.u32 	[%rd55+8], {%r223, %r224};
	st.local.v2.u32 	[%rd55+16], {%r225, %r233};
	mov.u64 	%rd56, $str$2;
	cvta.global.u64 	%rd57, %rd56;
	{ // callseq 32, 0
	.param .b64 param0;
	st.param.b64 	[param0], %rd57;
	.param .b64 param1;
	st.param.b64 	[param1], %rd54;
	.param .b32 retval0;
	call.uni (retval0), 
	vprintf, 
	(
	param0, 
	param1
	);
	ld.param.b32 	%r234, [retval0];
	} // callseq 32
$L__BB7_12:
	ret;

}
	// .globl	_Z14viewIndexOrderPii
.visible .entry _Z14viewIndexOrderPii(
	.param .u64 .ptr .align 1 _Z14viewIndexOrderPii_param_0,
	.param .u32 _Z14viewIndexOrderPii_param_1
)
{
	.local .align 8 .b8 	__local_depot8[8];
	.reg .b64 	%SP;
	.reg .b64 	%SPL;
	.reg .pred 	%p<10>;
	.reg .b32 	%r<110>;
	.reg .b64 	%rd<30>;

	mov.u64 	%SPL, __local_depot8;
	cvta.local.u64 	%SP, %SPL;
	ld.param.u64 	%rd9, [_Z14viewIndexOrderPii_param_0];
	ld.param.u32 	%r16, [_Z14viewIndexOrderPii_param_1];
	cvta.to.global.u64 	%rd1, %rd9;
	add.u64 	%rd10, %SP, 0;
	add.u64 	%rd2, %SPL, 0;
	setp.lt.s32 	%p1, %r16, 1;
	@%p1 bra 	$L__BB8_13;
	and.b32  	%r1, %r16, 15;
	setp.lt.u32 	%p2, %r16, 16;
	mov.b32 	%r107, 0;
	@%p2 bra 	$L__BB8_4;
	and.b32  	%r107, %r16, 2147483632;
	neg.s32 	%r105, %r107;
	add.s64 	%rd28, %rd1, 32;
	mov.u64 	%rd11, $str$3;
$L__BB8_3:
	.pragma "nounroll";
	ld.global.u32 	%r18, [%rd28+-32];
	st.local.u32 	[%rd2], %r18;
	cvta.global.u64 	%rd12, %rd11;
	{ // callseq 33, 0
	.param .b64 param0;
	st.param.b64 	[param0], %rd12;
	.param .b64 param1;
	st.param.b64 	[param1], %rd10;
	.param .b32 retval0;
	call.uni (retval0), 
	vprintf, 
	(
	param0, 
	param1
	);
	ld.param.b32 	%r19, [retval0];
	} // callseq 33
	ld.global.u32 	%r21, [%rd28+-28];
	st.local.u32 	[%rd2], %r21;
	{ // callseq 34, 0
	.param .b64 param0;
	st.param.b64 	[param0], %rd12;
	.param .b64 param1;
	st.param.b64 	[param1], %rd10;
	.param .b32 retval0;
	call.uni (retval0), 
	vprintf, 
	(
	param0, 
	param1
	);
	ld.param.b32 	%r22, [retval0];
	} // callseq 34
	ld.global.u32 	%r24, [%rd28+-24];
	st.local.u32 	[%rd2], %r24;
	{ // callseq 35, 0
	.param .b64 param0;
	st.param.b64 	[param0], %rd12;
	.param .b64 param1;
	st.param.b64 	[param1], %rd10;
	.param .b32 retval0;
	call.uni (retval0), 
	vprintf, 
	(
	param0, 
	param1
	);
	ld.param.b32 	%r25, [retval0];
	} // callseq 35
	ld.global.u32 	%r27, [%rd28+-20];
	st.local.u32 	[%rd2], %r27;
	{ // callseq 36, 0
	.param .b64 param0;
	st.param.b64 	[param0], %rd12;
	.param .b64 param1;
	st.param.b64 	[param1], %rd10;
	.param .b32 retval0;
	call.uni (retval0), 
	vprintf, 
	(
	param0, 
	param1
	);
	ld.param.b32 	%r28, [retval0];
	} // callseq 36
	ld.global.u32 	%r30, [%rd28+-16];
	st.local.u32 	[%rd2], %r30;
	{ // callseq 37, 0
	.param .b64 param0;
	st.param.b64 	[param0], %rd12;
	.param .b64 param1;
	st.param.b64 	[param1], %rd10;
	.param .b32 retval0;
	call.uni (retval0), 
	vprintf, 
	(
	param0, 
	param1
	);
	ld.param.b32 	%r31, [retval0];
	} // callseq 37
	ld.global.u32 	%r33, [%rd28+-12];
	st.local.u32 	[%rd2], %r33;
	{ // callseq 38, 0
	.param .b64 param0;
	st.param.b64 	[param0], %rd12;
	.param .b64 param1;
	st.param.b64 	[param1], %rd10;
	.param .b32 retval0;
	call.uni (retval0), 
	vprintf, 
	(
	param0, 
	param1
	);
	ld.param.b32 	%r34, [retval0];
	} // callseq 38
	ld.global.u32 	%r36, [%rd28+-8];
	st.local.u32 	[%rd2], %r36;
	{ // callseq 39, 0
	.param .b64 param0;
	st.param.b64 	[param0], %rd12;
	.param .b64 param1;
	st.param.b64 	[param1], %rd10;
	.param .b32 retval0;
	call.uni (retval0), 
	vprintf, 
	(
	param0, 
	param1
	);
	ld.param.b32 	%r37, [retval0];
	} // callseq 39
	ld.global.u32 	%r39, [%rd28+-4];
	st.local.u32 	[%rd2], %r39;
	{ // callseq 40, 0
	.param .b64 param0;
	st.param.b64 	[param0], %rd12;
	.param .b64 param1;
	st.param.b64 	[param1], %rd10;
	.param .b32 retval0;
	call.uni (retval0), 
	vprintf, 
	(
	param0, 
	param1
	);
	ld.param.b32 	%r40, [retval0];
	} // callseq 40
	ld.global.u32 	%r42, [%rd28];
	st.local.u32 	[%rd2], %r42;
	{ // callseq 41, 0
	.param .b64 param0;
	st.param.b64 	[param0], %rd12;
	.param .b64 param1;
	st.param.b64 	[param1], %rd10;
	.param .b32 retval0;
	call.uni (retval0), 
	vprintf, 
	(
	param0, 
	param1
	);
	ld.param.b32 	%r43, [retval0];
	} // callseq 41
	ld.global.u32 	%r45, [%rd28+4];
	st.local.u32 	[%rd2], %r45;
	{ // callseq 42, 0
	.param .b64 param0;
	st.param.b64 	[param0], %rd12;
	.param .b64 param1;
	st.param.b64 	[param1], %rd10;
	.param .b32 retval0;
	call.uni (retval0), 
	vprintf, 
	(
	param0, 
	param1
	);
	ld.param.b32 	%r46, [retval0];
	} // callseq 42
	ld.global.u32 	%r48, [%rd28+8];
	st.local.u32 	[%rd2], %r48;
	{ // callseq 43, 0
	.param .b64 param0;
	st.param.b64 	[param0], %rd12;
	.param .b64 param1;
	st.param.b64 	[param1], %rd10;
	.param .b32 retval0;
	call.uni (retval0), 
	vprintf, 
	(
	param0, 
	param1
	);
	ld.param.b32 	%r49, [retval0];
	} // callseq 43
	ld.global.u32 	%r51, [%rd28+12];
	st.local.u32 	[%rd2], %r51;
	{ // callseq 44, 0
	.param .b64 param0;
	st.param.b64 	[param0], %rd12;
	.param .b64 param1;
	st.param.b64 	[param1], %rd10;
	.param .b32 retval0;
	call.uni (retval0), 
	vprintf, 
	(
	param0, 
	param1
	);
	ld.param.b32 	%r52, [retval0];
	} // callseq 44
	ld.global.u32 	%r54, [%rd28+16];
	st.local.u32 	[%rd2], %r54;
	{ // callseq 45, 0
	.param .b64 param0;
	st.param.b64 	[param0], %rd12;
	.param .b64 param1;
	st.param.b64 	[param1], %rd10;
	.param .b32 retval0;
	call.uni (retval0), 
	vprintf, 
	(
	param0, 
	param1
	);
	ld.param.b32 	%r55, [retval0];
	} // callseq 45
	ld.global.u32 	%r57, [%rd28+20];
	st.local.u32 	[%rd2], %r57;
	{ // callseq 46, 0
	.param .b64 param0;
	st.param.b64 	[param0], %rd12;
	.param .b64 param1;
	st.param.b64 	[param1], %rd10;
	.param .b32 retval0;
	call.uni (retval0), 
	vprintf, 
	(
	param0, 
	param1
	);
	ld.param.b32 	%r58, [retval0];
	} // callseq 46
	ld.global.u32 	%r60, [%rd28+24];
	st.local.u32 	[%rd2], %r60;
	{ // callseq 47, 0
	.param .b64 param0;
	st.param.b64 	[param0], %rd12;
	.param .b64 param1;
	st.param.b64 	[param1], %rd10;
	.param .b32 retval0;
	call.uni (retval0), 
	vprintf, 
	(
	param0, 
	param1
	);
	ld.param.b32 	%r61, [retval0];
	} // callseq 47
	ld.global.u32 	%r63, [%rd28+28];
	st.local.u32 	[%rd2], %r63;
	{ // callseq 48, 0
	.param .b64 param0;
	st.param.b64 	[param0], %rd12;
	.param .b64 param1;
	st.param.b64 	[param1], %rd10;
	.param .b32 retval0;
	call.uni (retval0), 
	vprintf, 
	(
	param0, 
	param1
	);
	ld.param.b32 	%r64, [retval0];
	} // callseq 48
	add.s32 	%r105, %r105, 16;
	add.s64 	%rd28, %rd28, 64;
	setp.ne.s32 	%p3, %r105, 0;
	@%p3 bra 	$L__BB8_3;
$L__BB8_4:
	setp.eq.s32 	%p4, %r1, 0;
	@%p4 bra 	$L__BB8_13;
	and.b32  	%r7, %r16, 7;
	setp.lt.u32 	%p5, %r1, 8;
	@%p5 bra 	$L__BB8_7;
	mul.wide.u32 	%rd14, %r107, 4;
	add.s64 	%rd15, %rd1, %rd14;
	ld.global.u32 	%r66, [%rd15];
	st.local.u32 	[%rd2], %r66;
	mov.u64 	%rd16, $str$3;
	cvta.global.u64 	%rd17, %rd16;
	{ // callseq 49, 0
	.param .b64 param0;
	st.param.b64 	[param0], %rd17;
	.param .b64 param1;
	st.param.b64 	[param1], %rd10;
	.param .b32 retval0;
	call.uni (retval0), 
	vprintf, 
	(
	param0, 
	param1
	);
	ld.param.b32 	%r67, [retval0];
	} // callseq 49
	ld.global.u32 	%r69, [%rd15+4];
	st.local.u32 	[%rd2], %r69;
	{ // callseq 50, 0
	.param .b64 param0;
	st.param.b64 	[param0], %rd17;
	.param .b64 param1;
	st.param.b64 	[param1], %rd10;
	.param .b32 retval0;
	call.uni (retval0), 
	vprintf, 
	(
	param0, 
	param1
	);
	ld.param.b32 	%r70, [retval0];
	} // callseq 50
	ld.global.u32 	%r72, [%rd15+8];
	st.local.u32 	[%rd2], %r72;
	{ // callseq 51, 0
	.param .b64 param0;
	st.param.b64 	[param0], %rd17;
	.param .b64 param1;
	st.param.b64 	[param1], %rd10;
	.param .b32 retval0;
	call.uni (retval0), 
	vprintf, 
	(
	param0, 
	param1
	);
	ld.param.b32 	%r73, [retval0];
	} // callseq 51
	ld.global.u32 	%r75, [%rd15+12];
	st.local.u32 	[%rd2], %r75;
	{ // callseq 52, 0
	.param .b64 param0;
	st.param.b64 	[param0], %rd17;
	.param .b64 param1;
	st.param.b64 	[param1], %rd10;
	.param .b32 retval0;
	call.uni (retval0), 
	vprintf, 
	(
	param0, 
	param1
	);
	ld.param.b32 	%r76, [retval0];
	} // callseq 52
	ld.global.u32 	%r78, [%rd15+16];
	st.local.u32 	[%rd2], %r78;
	{ // callseq 53, 0
	.param .b64 param0;
	st.param.b64 	[param0], %rd17;
	.param .b64 param1;
	st.param.b64 	[param1], %rd10;
	.param .b32 retval0;
	call.uni (retval0), 
	vprintf, 
	(
	param0, 
	param1
	);
	ld.param.b32 	%r79, [retval0];
	} // callseq 53
	ld.global.u32 	%r81, [%rd15+20];
	st.local.u32 	[%rd2], %r81;
	{ // callseq 54, 0
	.param .b64 param0;
	st.param.b64 	[param0], %rd17;
	.param .b64 param1;
	st.param.b64 	[param1], %rd10;
	.param .b32 retval0;
	call.uni (retval0), 
	vprintf, 
	(
	param0, 
	param1
	);
	ld.param.b32 	%r82, [retval0];
	} // callseq 54
	ld.global.u32 	%r84, [%rd15+24];
	st.local.u32 	[%rd2], %r84;
	{ // callseq 55, 0
	.param .b64 param0;
	st.param.b64 	[param0], %rd17;
	.param .b64 param1;
	st.param.b64 	[param1], %rd10;
	.param .b32 retval0;
	call.uni (retval0), 
	vprintf, 
	(
	param0, 
	param1
	);
	ld.param.b32 	%r85, [retval0];
	} // callseq 55
	ld.global.u32 	%r87, [%rd15+28];
	st.local.u32 	[%rd2], %r87;
	{ // callseq 56, 0
	.param .b64 param0;
	st.param.b64 	[param0], %rd17;
	.param .b64 param1;
	st.param.b64 	[param1], %rd10;
	.param .b32 retval0;
	call.uni (retval0), 
	vprintf, 
	(
	param0, 
	param1
	);
	ld.param.b32 	%r88, [retval0];
	} // callseq 56
	add.s32 	%r107, %r107, 8;
$L__BB8_7:
	setp.eq.s32 	%p6, %r7, 0;
	@%p6 bra 	$L__BB8_13;
	and.b32  	%r10, %r16, 3;
	setp.lt.u32 	%p7, %r7, 4;
	@%p7 bra 	$L__BB8_10;
	mul.wide.u32 	%rd19, %r107, 4;
	add.s64 	%rd20, %rd1, %rd19;
	ld.global.u32 	%r90, [%rd20];
	st.local.u32 	[%rd2], %r90;
	mov.u64 	%rd21, $str$3;
	cvta.global.u64 	%rd22, %rd21;
	{ // callseq 57, 0
	.param .b64 param0;
	st.param.b64 	[param0], %rd22;
	.param .b64 param1;
	st.param.b64 	[param1], %rd10;
	.param .b32 retval0;
	call.uni (retval0), 
	vprintf, 
	(
	param0, 
	param1
	);
	ld.param.b32 	%r91, [retval0];
	} // callseq 57
	ld.global.u32 	%r93, [%rd20+4];
	st.local.u32 	[%rd2], %r93;
	{ // callseq 58, 0
	.param .b64 param0;
	st.param.b64 	[param0], %rd22;
	.param .b64 param1;
	st.param.b64 	[param1], %rd10;
	.param .b32 retval0;
	call.uni (retval0), 
	vprintf, 
	(
	param0, 
	param1
	);
	ld.param.b32 	%r94, [retval0];
	} // callseq 58
	ld.global.u32 	%r96, [%rd20+8];
	st.local.u32 	[%rd2], %r96;
	{ // callseq 59, 0
	.param .b64 param0;
	st.param.b64 	[param0], %rd22;
	.param .b64 param1;
	st.param.b64 	[param1], %rd10;
	.param .b32 retval0;
	call.uni (retval0), 
	vprintf, 
	(
	param0, 
	param1
	);
	ld.param.b32 	%r97, [retval0];
	} // callseq 59
	ld.global.u32 	%r99, [%rd20+12];
	st.local.u32 	[%rd2], %r99;
	{ // callseq 60, 0
	.param .b64 param0;
	st.param.b64 	[param0], %rd22;
	.param .b64 param1;
	st.param.b64 	[param1], %rd10;
	.param .b32 retval0;
	call.uni (retval0), 
	vprintf, 
	(
	param0, 
	param1
	);
	ld.param.b32 	%r100, [retval0];
	} // callseq 60
	add.s32 	%r107, %r107, 4;
$L__BB8_10:
	setp.eq.s32 	%p8, %r10, 0;
	@%p8 bra 	$L__BB8_13;
	mul.wide.u32 	%rd24, %r107, 4;
	add.s64 	%rd29, %rd1, %rd24;
	neg.s32 	%r109, %r10;
	mov.u64 	%rd25, $str$3;
$L__BB8_12:
	.pragma "nounroll";
	ld.global.u32 	%r102, [%rd29];
	st.local.u32 	[%rd2], %r102;
	cvta.global.u64 	%rd26, %rd25;
	{ // callseq 61, 0
	.param .b64 param0;
	st.param.b64 	[param0], %rd26;
	.param .b64 param1;
	st.param.b64 	[param1], %rd10;
	.param .b32 retval0;
	call.uni (retval0), 
	vprintf, 
	(
	param0, 
	param1
	);
	ld.param.b32 	%r103, [retval0];
	} // callseq 61
	add.s64 	%rd29, %rd29, 4;
	add.s32 	%r109, %r109, 1;
	setp.ne.s32 	%p9, %r109, 0;
	@%p9 bra 	$L__BB8_12;
$L__BB8_13:
	ret;

}


// ===== COMPILED SASS (sm_100) =====

	.target	sm_100

	.elftype	@"ET_EXEC"


//--------------------- .note.nv.tkinfo           --------------------------
	.section	.note.nv.tkinfo,"",@"SHT_NOTE"
	.sectionflags	@"SHF_NOTE_NV_TKINFO"
	.tkinfo
        /*0018*/ 	.word	0x00000002
        /*0030*/ 	.string	""
        /*0030*/ 	.string	"ptxas"
        /*0030*/ 	.string	"Cuda compilation tools, release 13.0, V13.0.88"
        /*0030*/ 	.string	"Build cuda_13.0.r13.0/compiler.36424714_0"
        /*0030*/ 	.string	"-arch sm_100 -m 64 "



//--------------------- .note.nv.cuinfo           --------------------------
	.section	.note.nv.cuinfo,"",@"SHT_NOTE"
	.sectionflags	@"SHF_NOTE_NV_CUINFO"
        /*0018*/ 	.short	0x0002
        /*001a*/ 	.short	0x0064
        /*001c*/ 	.short	0x0082
	.zero		2


//--------------------- .nv.info                  --------------------------
	.section	.nv.info,"",@"SHT_CUDA_INFO"
	.align	4


	//----- nvinfo : EIATTR_REGCOUNT
	.align		4
        /*0000*/ 	.byte	0x04, 0x2f
        /*0002*/ 	.short	(.L_5 - .L_4)
	.align		4
.L_4:
        /*0004*/ 	.word	index@(_Z15createPartitioniPiS_S_S_S_S_)
        /*0008*/ 	.word	0x00000028


	//----- nvinfo : EIATTR_FRAME_SIZE
	.align		4
.L_5:
        /*000c*/ 	.byte	0x04, 0x11
        /*000e*/ 	.short	(.L_7 - .L_6)
	.align		4
.L_6:
        /*0010*/ 	.word	index@(_Z15createPartitioniPiS_S_S_S_S_)
        /*0014*/ 	.word	0x00000000


	//----- nvinfo : EIATTR_REGCOUNT
	.align		4
.L_7:
        /*0018*/ 	.byte	0x04, 0x2f
        /*001a*/ 	.short	(.L_9 - .L_8)
	.align		4
.L_8:
        /*001c*/ 	.word	index@(_Z15countPartitionsPiS_S_)
        /*0020*/ 	.word	0x00000010


	//----- nvinfo : EIATTR_FRAME_SIZE
	.align		4
.L_9:
        /*0024*/ 	.byte	0x04, 0x11
        /*0026*/ 	.short	(.L_11 - .L_10)
	.align		4
.L_10:
        /*0028*/ 	.word	index@(_Z15countPartitionsPiS_S_)
        /*002c*/ 	.word	0x00000000


	//----- nvinfo : EIATTR_REGCOUNT
	.align		4
.L_11:
        /*0030*/ 	.byte	0x04, 0x2f
        /*0032*/ 	.short	(.L_13 - .L_12)
	.align		4
.L_12:
        /*0034*/ 	.word	index@(_Z24initializePartitionTablePiS_)
        /*0038*/ 	.word	0x0000000c


	//----- nvinfo : EIATTR_FRAME_SIZE
	.align		4
.L_13:
        /*003c*/ 	.byte	0x04, 0x11
        /*003e*/ 	.short	(.L_15 - .L_14)
	.align		4
.L_14:
        /*0040*/ 	.word	index@(_Z24initializePartitionTablePiS_)
        /*0044*/ 	.word	0x00000000


	//----- nvinfo : EIATTR_REGCOUNT
	.align		4
.L_15:
        /*0048*/ 	.byte	0x04, 0x2f
        /*004a*/ 	.short	(.L_17 - .L_16)
	.align		4
.L_16:
        /*004c*/ 	.word	index@(_Z18viewPartitionTablePiS_)
        /*0050*/ 	.word	0x0000001b


	//----- nvinfo : EIATTR_FRAME_SIZE
	.align		4
.L_17:
        /*0054*/ 	.byte	0x04, 0x11
        /*0056*/ 	.short	(.L_19 - .L_18)
	.align		4
.L_18:
        /*0058*/ 	.word	index@(_Z18viewPartitionTablePiS_)
        /*005c*/ 	.word	0x00000010


	//----- nvinfo : EIATTR_REGCOUNT
	.align		4
.L_19:
        /*0060*/ 	.byte	0x04, 0x2f
        /*0062*/ 	.short	(.L_21 - .L_20)
	.align		4
.L_20:
        /*0064*/ 	.word	index@(_Z13setIndexOrderPii)
        /*0068*/ 	.word	0x00000018


	//----- nvinfo : EIATTR_FRAME_SIZE
	.align		4
.L_21:
        /*006c*/ 	.byte	0x04, 0x11
        /*006e*/ 	.short	(.L_23 - .L_22)
	.align		4
.L_22:
        /*0070*/ 	.word	index@(_Z13setIndexOrderPii)
        /*0074*/ 	.word	0x00000000


	//----- nvinfo : EIATTR_REGCOUNT
	.align		4
.L_23:
        /*0078*/ 	.byte	0x04, 0x2f
        /*007a*/ 	.short	(.L_25 - .L_24)
	.align		4
.L_24:
        /*007c*/ 	.word	index@(_Z7sortBFSPiS_S_S_S_S_S_iS_S_S_S_S_S_)
        /*0080*/ 	.word	0x00000030


	//----- nvinfo : EIATTR_FRAME_SIZE
	.align		4
.L_25:
        /*0084*/ 	.byte	0x04, 0x11
        /*0086*/ 	.short	(.L_27 - .L_26)
	.align		4
.L_26:
        /*0088*/ 	.word	index@($_Z7sortBFSPiS_S_S_S_S_S_iS_S_S_S_S_S_$_Z12binarySearchPiS_S_iii)
        /*008c*/ 	.word	0x00000008


	//----- nvinfo : EIATTR_FRAME_SIZE
	.align		4
.L_27:
        /*0090*/ 	.byte	0x04, 0x11
        /*0092*/ 	.short	(.L_29 - .L_28)
	.align		4
.L_28:
        /*0094*/ 	.word	index@(_Z7sortBFSPiS_S_S_S_S_S_iS_S_S_S_S_S_)
        /*0098*/ 	.word	0x00000008


	//----- nvinfo : EIATTR_REGCOUNT
	.align		4
.L_29:
        /*009c*/ 	.byte	0x04, 0x2f
        /*009e*/ 	.short	(.L_31 - .L_30)
	.align		4
.L_30:
        /*00a0*/ 	.word	index@(_Z15viewCoordinatesPiS_S_S_i)
        /*00a4*/ 	.word	0x00000022


	//----- nvinfo : EIATTR_FRAME_SIZE
	.align		4
.L_31:
        /*00a8*/ 	.byte	0x04, 0x11
        /*00aa*/ 	.short	(.L_33 - .L_32)
	.align		4
.L_32:
        /*00ac*/ 	.word	index@(_Z15viewCoordinatesPiS_S_S_i)
        /*00b0*/ 	.word	0x00000018


	//----- nvinfo : EIATTR_REGCOUNT
	.align		4
.L_33:
        /*00b4*/ 	.byte	0x04, 0x2f
        /*00b6*/ 	.short	(.L_35 - .L_34)
	.align		4
.L_34:
        /*00b8*/ 	.word	index@(_Z14viewIndexOrderPii)
        /*00bc*/ 	.word	0x0000001c


	//----- nvinfo : EIATTR_FRAME_SIZE
	.align		4
.L_35:
        /*00c0*/ 	.byte	0x04, 0x11
        /*00c2*/ 	.short	(.L_37 - .L_36)
	.align		4
.L_36:
        /*00c4*/ 	.word	index@(_Z14viewIndexOrderPii)
        /*00c8*/ 	.word	0x00000008


	//----- nvinfo : EIATTR_MIN_STACK_SIZE
	.align		4
.L_37:
        /*00cc*/ 	.byte	0x04, 0x12
        /*00ce*/ 	.short	(.L_39 - .L_38)
	.align		4
.L_38:
        /*00d0*/ 	.word	index@(_Z14viewIndexOrderPii)
        /*00d4*/ 	.word	0x00000008


	//----- nvinfo : EIATTR_MIN_STACK_SIZE
	.align		4
.L_39:
        /*00d8*/ 	.byte	0x04, 0x12
        /*00da*/ 	.short	(.L_41 - .L_40)
	.align		4
.L_40:
        /*00dc*/ 	.word	index@(_Z15viewCoordinatesPiS_S_S_i)
        /*00e0*/ 	.word	0x00000018


	//----- nvinfo : EIATTR_MIN_STACK_SIZE
	.align		4
.L_41:
        /*00e4*/ 	.byte	0x04, 0x12
        /*00e6*/ 	.short	(.L_43 - .L_42)
	.align		4
.L_42:
        /*00e8*/ 	.word	index@(_Z7sortBFSPiS_S_S_S_S_S_iS_S_S_S_S_S_)
        /*00ec*/ 	.word	0x00000008


	//----- nvinfo : EIATTR_MIN_STACK_SIZE
	.align		4
.L_43:
        /*00f0*/ 	.byte	0x04, 0x12
        /*00f2*/ 	.short	(.L_45 - .L_44)
	.align		4
.L_44:
        /*00f4*/ 	.word	index@(_Z13setIndexOrderPii)
        /*00f8*/ 	.word	0x00000000


	//----- nvinfo : EIATTR_MIN_STACK_SIZE
	.align		4
.L_45:
        /*00fc*/ 	.byte	0x04, 0x12
        /*00fe*/ 	.short	(.L_47 - .L_46)
	.align		4
.L_46:
        /*0100*/ 	.word	index@(_Z18viewPartitionTablePiS_)
        /*0104*/ 	.word	0x00000010


	//----- nvinfo : EIATTR_MIN_STACK_SIZE
	.align		4
.L_47:
        /*0108*/ 	.byte	0x04, 0x12
        /*010a*/ 	.short	(.L_49 - .L_48)
	.align		4
.L_48:
        /*010c*/ 	.word	index@(_Z24initializePartitionTablePiS_)
        /*0110*/ 	.word	0x00000000


	//----- nvinfo : EIATTR_MIN_STACK_SIZE
	.align		4
.L_49:
        /*0114*/ 	.byte	0x04, 0x12
        /*0116*/ 	.short	(.L_51 - .L_50)
	.align		4
.L_50:
        /*0118*/ 	.word	index@(_Z15countPartitionsPiS_S_)
        /*011c*/ 	.word	0x00000000


	//----- nvinfo : EIATTR_MIN_STACK_SIZE
	.align		4
.L_51:
        /*0120*/ 	.byte	0x04, 0x12
        /*0122*/ 	.short	(.L_53 - .L_52)
	.align		4
.L_52:
        /*0124*/ 	.word	index@(_Z15createPartitioniPiS_S_S_S_S_)
        /*0128*/ 	.word	0x00000000
.L_53:


//--------------------- .nv.compat                --------------------------
	.section	.nv.compat,"",@"SHT_CUDA_COMPAT_INFO"
	.align	4
        /*0000*/ 	.byte	0x02, 0x09, 0x00, 0x00, 0x02, 0x02, 0x01, 0x00, 0x02, 0x05, 0x05, 0x00, 0x03, 0x07, 0x01, 0x01
        /*0010*/ 	.byte	0x02, 0x03, 0x00, 0x00, 0x02, 0x06, 0x01, 0x00, 0x04, 0x0b, 0x08, 0x00, 0x09, 0x00, 0x00, 0x00
        /*0020*/ 	.byte	0x00, 0x00, 0x00, 0x00


//--------------------- .nv.info._Z14viewIndexOrderPii --------------------------
	.section	.nv.info._Z14viewIndexOrderPii,"",@"SHT_CUDA_INFO"
	.sectionflags	@""
	.align	4


	//----- nvinfo : EIATTR_CUDA_API_VERSION
	.align		4
        /*0000*/ 	.byte	0x04, 0x37
        /*0002*/ 	.short	(.L_55 - .L_54)
.L_54:
        /*0004*/ 	.word	0x00000082


	//----- nvinfo : EIATTR_KPARAM_INFO
	.align		4
.L_55:
        /*0008*/ 	.byte	0x04, 0x17
        /*000a*/ 	.short	(.L_57 - .L_56)
.L_56:
        /*000c*/ 	.word	0x00000000
        /*0010*/ 	.short	0x0001
        /*0012*/ 	.short	0x0008
        /*0014*/ 	.byte	0x00, 0xf0, 0x11, 0x00


	//----- nvinfo : EIATTR_KPARAM_INFO
	.align		4
.L_57:
        /*0018*/ 	.byte	0x04, 0x17
        /*001a*/ 	.short	(.L_59 - .L_58)
.L_58:
        /*001c*/ 	.word	0x00000000
        /*0020*/ 	.short	0x0000
        /*0022*/ 	.short	0x0000
        /*0024*/ 	.byte	0x00, 0xf5, 0x21, 0x00


	//----- nvinfo : EIATTR_SPARSE_MMA_MASK
	.align		4
.L_59:
        /*0028*/ 	.byte	0x03, 0x50
        /*002a*/ 	.short	0x0000


	//----- nvinfo : EIATTR_MAXREG_COUNT
	.align		4
        /*002c*/ 	.byte	0x03, 0x1b
        /*002e*/ 	.short	0x00ff


	//----- nvinfo : EIATTR_EXTERNS
	.align		4
        /*0030*/ 	.byte	0x04, 0x0f
        /*0032*/ 	.short	(.L_61 - .L_60)


	//   ....[0]....
	.align		4
.L_60:
        /*0034*/ 	.word	index@(vprintf)


	//----- nvinfo : EIATTR_MERCURY_ISA_VERSION
	.align		4
.L_61:
        /*0038*/ 	.byte	0x03, 0x5f
        /*003a*/ 	.short	0x0101


	//----- nvinfo : EIATTR_VRC_CTA_INIT_COUNT
	.align		4
        /*003c*/ 	.byte	0x02, 0x4a
	.zero		1
	.zero		1


	//----- nvinfo : EIATTR_SYSCALL_OFFSETS
	.align		4
        /*0040*/ 	.byte	0x04, 0x46
        /*0042*/ 	.short	(.L_63 - .L_62)


	//   ....[0]....
.L_62:
        /*0044*/ 	.word	0x00000230


	//   ....[1]....
        /*0048*/ 	.word	0x000002d0


	//   ....[2]....
        /*004c*/ 	.word	0x00000370


	//   ....[3]....
        /*0050*/ 	.word	0x00000410


	//   ....[4]....
        /*0054*/ 	.word	0x000004b0


	//   ....[5]....
        /*0058*/ 	.word	0x00000550


	//   ....[6]....
        /*005c*/ 	.word	0x000005f0


	//   ....[7]....
        /*0060*/ 	.word	0x00000690


	//   ....[8]....
        /*0064*/ 	.word	0x00000730


	//   ....[9]....
        /*0068*/ 	.word	0x000007d0


	//   ....[10]....
        /*006c*/ 	.word	0x00000870


	//   ....[11]....
        /*0070*/ 	.word	0x00000910


	//   ....[12]....
        /*0074*/ 	.word	0x000009b0


	//   ....[13]....
        /*0078*/ 	.word	0x00000a50


	//   ....[14]....
        /*007c*/ 	.word	0x00000af0


	//   ....[15]....
        /*0080*/ 	.word	0x00000b90


	//   ....[16]....
        /*0084*/ 	.word	0x00000d10


	//   ....[17]....
        /*0088*/ 	.word	0x00000db0


	//   ....[18]....
        /*008c*/ 	.word	0x00000e50


	//   ....[19]....
        /*0090*/ 	.word	0x00000ef0


	//   ....[20]....
        /*0094*/ 	.word	0x00000f90


	//   ....[21]....
        /*0098*/ 	.word	0x00001030


	//   ....[22]....
        /*009c*/ 	.word	0x000010d0


	//   ....[23]....
        /*00a0*/ 	.word	0x00001170


	//   ....[24]....
        /*00a4*/ 	.word	0x000012b0


	//   ....[25]....
        /*00a8*/ 	.word	0x00001350


	//   ....[26]....
        /*00ac*/ 	.word	0x000013f0


	//   ....[27]....
        /*00b0*/ 	.word	0x00001490


	//   ....[28]....
        /*00b4*/ 	.word	0x000015f0


	//----- nvinfo : EIATTR_EXIT_INSTR_OFFSETS
	.align		4
.L_63:
        /*00b8*/ 	.byte	0x04, 0x1c
        /*00ba*/ 	.short	(.L_65 - .L_64)


	//   ....[0]....
.L_64:
        /*00bc*/ 	.word	0x00000070


	//   ....[1]....
        /*00c0*/ 	.word	0x00000c00


	//   ....[2]....
        /*00c4*/ 	.word	0x000011a0


	//   ....[3]....
        /*00c8*/ 	.word	0x000014c0


	//   ....[4]....
        /*00cc*/ 	.word	0x00001640


	//----- nvinfo : EIATTR_CRS_STACK_SIZE
	.align		4
.L_65:
        /*00d0*/ 	.byte	0x04, 0x1e
        /*00d2*/ 	.short	(.L_67 - .L_66)
.L_66:
        /*00d4*/ 	.word	0x00000000


	//----- nvinfo : EIATTR_CBANK_PARAM_SIZE
	.align		4
.L_67:
        /*00d8*/ 	.byte	0x03, 0x19
        /*00da*/ 	.short	0x000c


	//----- nvinfo : EIATTR_PARAM_CBANK
	.align		4
        /*00dc*/ 	.byte	0x04, 0x0a
        /*00de*/ 	.short	(.L_69 - .L_68)
	.align		4
.L_68:
        /*00e0*/ 	.word	index@(.nv.constant0._Z14viewIndexOrderPii)
        /*00e4*/ 	.short	0x0380
        /*00e6*/ 	.short	0x000c


	//----- nvinfo : EIATTR_SW_WAR
	.align		4
.L_69:
        /*00e8*/ 	.byte	0x04, 0x36
        /*00ea*/ 	.short	(.L_71 - .L_70)
.L_70:
        /*00ec*/ 	.word	0x00000008
.L_71:


//--------------------- .nv.info._Z15viewCoordinatesPiS_S_S_i --------------------------
	.section	.nv.info._Z15viewCoordinatesPiS_S_S_i,"",@"SHT_CUDA_INFO"
	.sectionflags	@""
	.align	4


	//----- nvinfo : EIATTR_CUDA_API_VERSION
	.align		4
        /*0000*/ 	.byte	0x04, 0x37
        /*0002*/ 	.short	(.L_73 - .L_72)
.L_72:
        /*0004*/ 	.word	0x00000082


	//----- nvinfo : EIATTR_KPARAM_INFO
	.align		4
.L_73:
        /*0008*/ 	.byte	0x04, 0x17
        /*000a*/ 	.short	(.L_75 - .L_74)
.L_74:
        /*000c*/ 	.word	0x00000000
        /*0010*/ 	.short	0x0004
        /*0012*/ 	.short	0x0020
        /*0014*/ 	.byte	0x00, 0xf0, 0x11, 0x00


	//----- nvinfo : EIATTR_KPARAM_INFO
	.align		4
.L_75:
        /*0018*/ 	.byte	0x04, 0x17
        /*001a*/ 	.short	(.L_77 - .L_76)
.L_76:
        /*001c*/ 	.word	0x00000000
        /*0020*/ 	.short	0x0003
        /*0022*/ 	.short	0x0018
        /*0024*/ 	.byte	0x00, 0xf5, 0x21, 0x00


	//----- nvinfo : EIATTR_KPARAM_INFO
	.align		4
.L_77:
        /*0028*/ 	.byte	0x04, 0x17
        /*002a*/ 	.short	(.L_79 - .L_78)
.L_78:
        /*002c*/ 	.word	0x00000000
        /*0030*/ 	.short	0x0002
        /*0032*/ 	.short	0x0010
        /*0034*/ 	.byte	0x00, 0xf5, 0x21, 0x00


	//----- nvinfo : EIATTR_KPARAM_INFO
	.align		4
.L_79:
        /*0038*/ 	.byte	0x04, 0x17
        /*003a*/ 	.short	(.L_81 - .L_80)
.L_80:
        /*003c*/ 	.word	0x00000000
        /*0040*/ 	.short	0x0001
        /*0042*/ 	.short	0x0008
        /*0044*/ 	.byte	0x00, 0xf5, 0x21, 0x00


	//----- nvinfo : EIATTR_KPARAM_INFO
	.align		4
.L_81:
        /*0048*/ 	.byte	0x04, 0x17
        /*004a*/ 	.short	(.L_83 - .L_82)
.L_82:
        /*004c*/ 	.word	0x00000000
        /*0050*/ 	.short	0x0000
        /*0052*/ 	.short	0x0000
        /*0054*/ 	.byte	0x00, 0xf5, 0x21, 0x00


	//----- nvinfo : EIATTR_SPARSE_MMA_MASK
	.align		4
.L_83:
        /*0058*/ 	.byte	0x03, 0x50
        /*005a*/ 	.short	0x0000


	//----- nvinfo : EIATTR_MAXREG_COUNT
	.align		4
        /*005c*/ 	.byte	0x03, 0x1b
        /*005e*/ 	.short	0x00ff


	//----- nvinfo : EIATTR_EXTERNS
	.align		4
        /*0060*/ 	.byte	0x04, 0x0f
        /*0062*/ 	.short	(.L_85 - .L_84)


	//   ....[0]....
	.align		4
.L_84:
        /*0064*/ 	.word	index@(vprintf)


	//----- nvinfo : EIATTR_MERCURY_ISA_VERSION
	.align		4
.L_85:
        /*0068*/ 	.byte	0x03, 0x5f
        /*006a*/ 	.short	0x0101


	//----- nvinfo : EIATTR_VRC_CTA_INIT_COUNT
	.align		4
        /*006c*/ 	.byte	0x02, 0x4a
	.zero		1
	.zero		1


	//----- nvinfo : EIATTR_SYSCALL_OFFSETS
	.align		4
        /*0070*/ 	.byte	0x04, 0x46
        /*0072*/ 	.short	(.L_87 - .L_86)


	//   ....[0]....
.L_86:
        /*0074*/ 	.word	0x00000380


	//   ....[1]....
        /*0078*/ 	.word	0x000004d0


	//   ....[2]....
        /*007c*/ 	.word	0x00000620


	//   ....[3]....
        /*0080*/ 	.word	0x00000770


	//   ....[4]....
        /*0084*/ 	.word	0x000008c0


	//   ....[5]....
        /*0088*/ 	.word	0x00000a10


	//   ....[6]....
        /*008c*/ 	.word	0x00000b60


	//   ....[7]....
        /*0090*/ 	.word	0x00000cb0


	//   ....[8]....
        /*0094*/ 	.word	0x00000f90


	//   ....[9]....
        /*0098*/ 	.word	0x000010e0


	//   ....[10]....
        /*009c*/ 	.word	0x00001230


	//   ....[11]....
        /*00a0*/ 	.word	0x00001380


	//   ....[12]....
        /*00a4*/ 	.word	0x000015b0


	//   ....[13]....
        /*00a8*/ 	.word	0x00001700


	//   ....[14]....
        /*00ac*/ 	.word	0x00001920


	//----- nvinfo : EIATTR_EXIT_INSTR_OFFSETS
	.align		4
.L_87:
        /*00b0*/ 	.byte	0x04, 0x1c
        /*00b2*/ 	.short	(.L_89 - .L_88)


	//   ....[0]....
.L_88:
        /*00b4*/ 	.word	0x00000070


	//   ....[1]....
        /*00b8*/ 	.word	0x00000da0


	//   ....[2]....
        /*00bc*/ 	.word	0x000013c0


	//   ....[3]....
        /*00c0*/ 	.word	0x00001750


	//   ....[4]....
        /*00c4*/ 	.word	0x00001930


	//----- nvinfo : EIATTR_CRS_STACK_SIZE
	.align		4
.L_89:
        /*00c8*/ 	.byte	0x04, 0x1e
        /*00ca*/ 	.short	(.L_91 - .L_90)
.L_90:
        /*00cc*/ 	.word	0x00000000


	//----- nvinfo : EIATTR_CBANK_PARAM_SIZE
	.align		4
.L_91:
        /*00d0*/ 	.byte	0x03, 0x19
        /*00d2*/ 	.short	0x0024


	//----- nvinfo : EIATTR_PARAM_CBANK
	.align		4
        /*00d4*/ 	.byte	0x04, 0x0a
        /*00d6*/ 	.short	(.L_93 - .L_92)
	.align		4
.L_92:
        /*00d8*/ 	.word	index@(.nv.constant0._Z15viewCoordinatesPiS_S_S_i)
        /*00dc*/ 	.short	0x0380
        /*00de*/ 	.short	0x0024


	//----- nvinfo : EIATTR_SW_WAR
	.align		4
.L_93:
        /*00e0*/ 	.byte	0x04, 0x36
        /*00e2*/ 	.short	(.L_95 - .L_94)
.L_94:
        /*00e4*/ 	.word	0x00000008
.L_95:


//--------------------- .nv.info._Z7sortBFSPiS_S_S_S_S_S_iS_S_S_S_S_S_ --------------------------
	.section	.nv.info._Z7sortBFSPiS_S_S_S_S_S_iS_S_S_S_S_S_,"",@"SHT_CUDA_INFO"
	.sectionflags	@""
	.align	4


	//----- nvinfo : EIATTR_CUDA_API_VERSION
	.align		4
        /*0000*/ 	.byte	0x04, 0x37
        /*0002*/ 	.short	(.L_97 - .L_96)
.L_96:
        /*0004*/ 	.word	0x00000082


	//----- nvinfo : EIATTR_KPARAM_INFO
	.align		4
.L_97:
        /*0008*/ 	.byte	0x04, 0x17
        /*000a*/ 	.short	(.L_99 - .L_98)
.L_98:
        /*000c*/ 	.word	0x00000000
        /*0010*/ 	.short	0x000d
        /*0012*/ 	.short	0x0068
        /*0014*/ 	.byte	0x00, 0xf5, 0x21, 0x00


	//----- nvinfo : EIATTR_KPARAM_INFO
	.align		4
.L_99:
        /*0018*/ 	.byte	0x04, 0x17
        /*001a*/ 	.short	(.L_101 - .L_100)
.L_100:
        /*001c*/ 	.word	0x00000000
        /*0020*/ 	.short	0x000c
        /*0022*/ 	.short	0x0060
        /*0024*/ 	.byte	0x00, 0xf5, 0x21, 0x00


	//----- nvinfo : EIATTR_KPARAM_INFO
	.align		4
.L_101:
        /*0028*/ 	.byte	0x04, 0x17
        /*002a*/ 	.short	(.L_103 - .L_102)
.L_102:
        /*002c*/ 	.word	0x00000000
        /*0030*/ 	.short	0x000b
        /*0032*/ 	.short	0x0058
        /*0034*/ 	.byte	0x00, 0xf5, 0x21, 0x00


	//----- nvinfo : EIATTR_KPARAM_INFO
	.align		4
.L_103:
        /*0038*/ 	.byte	0x04, 0x17
        /*003a*/ 	.short	(.L_105 - .L_104)
.L_104:
        /*003c*/ 	.word	0x00000000
        /*0040*/ 	.short	0x000a
        /*0042*/ 	.short	0x0050
        /*0044*/ 	.byte	0x00, 0xf5, 0x21, 0x00


	//----- nvinfo : EIATTR_KPARAM_INFO
	.align		4
.L_105:
        /*0048*/ 	.byte	0x04, 0x17
        /*004a*/ 	.short	(.L_107 - .L_106)
.L_106:
        /*004c*/ 	.word	0x00000000
        /*0050*/ 	.short	0x0009
        /*0052*/ 	.short	0x0048
        /*0054*/ 	.byte	0x00, 0xf5, 0x21, 0x00


	//----- nvinfo : EIATTR_KPARAM_INFO
	.align		4
.L_107:
        /*0058*/ 	.byte	0x04, 0x17
        /*005a*/ 	.short	(.L_109 - .L_108)
.L_108:
        /*005c*/ 	.word	0x00000000
        /*0060*/ 	.short	0x0008
        /*0062*/ 	.short	0x0040
        /*0064*/ 	.byte	0x00, 0xf5, 0x21, 0x00


	//----- nvinfo : EIATTR_KPARAM_INFO
	.align		4
.L_109:
        /*0068*/ 	.byte	0x04, 0x17
        /*006a*/ 	.short	(.L_111 - .L_110)
.L_110:
        /*006c*/ 	.word	0x00000000
        /*0070*/ 	.short	0x0007
        /*0072*/ 	.short	0x0038
        /*0074*/ 	.byte	0x00, 0xf0, 0x11, 0x00


	//----- nvinfo : EIATTR_KPARAM_INFO
	.align		4
.L_111:
        /*0078*/ 	.byte	0x04, 0x17
        /*007a*/ 	.short	(.L_113 - .L_112)
.L_112:
        /*007c*/ 	.word	0x00000000
        /*0080*/ 	.short	0x0006
        /*0082*/ 	.short	0x0030
        /*0084*/ 	.byte	0x00, 0xf5, 0x21, 0x00


	//----- nvinfo : EIATTR_KPARAM_INFO
	.align		4
.L_113:
        /*0088*/ 	.byte	0x04, 0x17
        /*008a*/ 	.short	(.L_115 - .L_114)
.L_114:
        /*008c*/ 	.word	0x00000000
        /*0090*/ 	.short	0x0005
        /*0092*/ 	.short	0x0028
        /*0094*/ 	.byte	0x00, 0xf5, 0x21, 0x00


	//----- nvinfo : EIATTR_KPARAM_INFO
	.align		4
.L_115:
        /*0098*/ 	.byte	0x04, 0x17
        /*009a*/ 	.short	(.L_117 - .L_116)
.L_116:
        /*009c*/ 	.word	0x00000000
        /*00a0*/ 	.short	0x0004
        /*00a2*/ 	.short	0x0020
        /*00a4*/ 	.byte	0x00, 0xf5, 0x21, 0x00


	//----- nvinfo : EIATTR_KPARAM_INFO
	.align		4
.L_117:
        /*00a8*/ 	.byte	0x04, 0x17
        /*00aa*/ 	.short	(.L_119 - .L_118)
.L_118:
        /*00ac*/ 	.word	0x00000000
        /*00b0*/ 	.short	0x0003
        /*00b2*/ 	.short	0x0018
        /*00b4*/ 	.byte	0x00, 0xf5, 0x21, 0x00


	//----- nvinfo : EIATTR_KPARAM_INFO
	.align		4
.L_119:
        /*00b8*/ 	.byte	0x04, 0x17
        /*00ba*/ 	.short	(.L_121 - .L_120)
.L_120:
        /*00bc*/ 	.word	0x00000000
        /*00c0*/ 	.short	0x0002
        /*00c2*/ 	.short	0x0010
        /*00c4*/ 	.byte	0x00, 0xf5, 0x21, 0x00


	//----- nvinfo : EIATTR_KPARAM_INFO
	.align		4
.L_121:
        /*00c8*/ 	.byte	0x04, 0x17
        /*00ca*/ 	.short	(.L_123 - .L_122)
.L_122:
        /*00cc*/ 	.word	0x00000000
        /*00d0*/ 	.short	0x0001
        /*00d2*/ 	.short	0x0008
        /*00d4*/ 	.byte	0x00, 0xf5, 0x21, 0x00


	//----- nvinfo : EIATTR_KPARAM_INFO
	.align		4
.L_123:
        /*00d8*/ 	.byte	0x04, 0x17
        /*00da*/ 	.short	(.L_125 - .L_124)
.L_124:
        /*00dc*/ 	.word	0x00000000
        /*00e0*/ 	.short	0x0000
        /*00e2*/ 	.short	0x0000
        /*00e4*/ 	.byte	0x00, 0xf5, 0x21, 0x00


	//----- nvinfo : EIATTR_SPARSE_MMA_MASK
	.align		4
.L_125:
        /*00e8*/ 	.byte	0x03, 0x50
        /*00ea*/ 	.short	0x0000


	//----- nvinfo : EIATTR_MAXREG_COUNT
	.align		4
        /*00ec*/ 	.byte	0x03, 0x1b
        /*00ee*/ 	.short	0x00ff


	//----- nvinfo : EIATTR_NUM_BARRIERS
	.align		4
        /*00f0*/ 	.byte	0x02, 0x4c
        /*00f2*/ 	.byte	0x01
	.zero		1


	//----- nvinfo : EIATTR_EXTERNS
	.align		4
        /*00f4*/ 	.byte	0x04, 0x0f
        /*00f6*/ 	.short	(.L_127 - .L_126)


	//   ....[0]....
	.align		4
.L_126:
        /*00f8*/ 	.word	index@(vprintf)


	//----- nvinfo : EIATTR_MERCURY_ISA_VERSION
	.align		4
.L_127:
        /*00fc*/ 	.byte	0x03, 0x5f
        /*00fe*/ 	.short	0x0101


	//----- nvinfo : EIATTR_VRC_CTA_INIT_COUNT
	.align		4
        /*0100*/ 	.byte	0x02, 0x4a
	.zero		1
	.zero		1


	//----- nvinfo : EIATTR_SYSCALL_OFFSETS
	.align		4
        /*0104*/ 	.byte	0x04, 0x46
        /*0106*/ 	.short	(.L_129 - .L_128)


	//   ....[0]....
.L_128:
        /*0108*/ 	.word	0x00004d10


	//----- nvinfo : EIATTR_EXIT_INSTR_OFFSETS
	.align		4
.L_129:
        /*010c*/ 	.byte	0x04, 0x1c
        /*010e*/ 	.short	(.L_131 - .L_130)


	//   ....[0]....
.L_130:
        /*0110*/ 	.word	0x000000e0


	//   ....[1]....
        /*0114*/ 	.word	0x000017d0


	//   ....[2]....
        /*0118*/ 	.word	0x00004c90


	//   ....[3]....
        /*011c*/ 	.word	0x00004d20


	//----- nvinfo : EIATTR_CRS_STACK_SIZE
	.align		4
.L_131:
        /*0120*/ 	.byte	0x04, 0x1e
        /*0122*/ 	.short	(.L_133 - .L_132)
.L_132:
        /*0124*/ 	.word	0x00000000


	//----- nvinfo : EIATTR_CBANK_PARAM_SIZE
	.align		4
.L_133:
        /*0128*/ 	.byte	0x03, 0x19
        /*012a*/ 	.short	0x0070


	//----- nvinfo : EIATTR_PARAM_CBANK
	.align		4
        /*012c*/ 	.byte	0x04, 0x0a
        /*012e*/ 	.short	(.L_135 - .L_134)
	.align		4
.L_134:
        /*0130*/ 	.word	index@(.nv.constant0._Z7sortBFSPiS_S_S_S_S_S_iS_S_S_S_S_S_)
        /*0134*/ 	.short	0x0380
        /*0136*/ 	.short	0x0070


	//----- nvinfo : EIATTR_SW_WAR
	.align		4
.L_135:
        /*0138*/ 	.byte	0x04, 0x36
        /*013a*/ 	.short	(.L_137 - .L_136)
.L_136:
        /*013c*/ 	.word	0x00000008
.L_137:


//--------------------- .nv.info._Z13setIndexOrderPii --------------------------
	.section	.nv.info._Z13setIndexOrderPii,"",@"SHT_CUDA_INFO"
	.sectionflags	@""
	.align	4


	//----- nvinfo : EIATTR_CUDA_API_VERSION
	.align		4
        /*0000*/ 	.byte	0x04, 0x37
        /*0002*/ 	.short	(.L_139 - .L_138)
.L_138:
        /*0004*/ 	.word	0x00000082


	//----- nvinfo : EIATTR_KPARAM_INFO
	.align		4
.L_139:
        /*0008*/ 	.byte	0x04, 0x17
        /*000a*/ 	.short	(.L_141 - .L_140)
.L_140:
        /*000c*/ 	.word	0x00000000
        /*0010*/ 	.short	0x0001
        /*0012*/ 	.short	0x0008
        /*0014*/ 	.byte	0x00, 0xf0, 0x11, 0x00


	//----- nvinfo : EIATTR_KPARAM_INFO
	.align		4
.L_141:
        /*0018*/ 	.byte	0x04, 0x17
        /*001a*/ 	.short	(.L_143 - .L_142)
.L_142:
        /*001c*/ 	.word	0x00000000
        /*0020*/ 	.short	0x0000
        /*0022*/ 	.short	0x0000
        /*0024*/ 	.byte	0x00, 0xf5, 0x21, 0x00


	//----- nvinfo : EIATTR_SPARSE_MMA_MASK
	.align		4
.L_143:
        /*0028*/ 	.byte	0x03, 0x50
        /*002a*/ 	.short	0x0000


	//----- nvinfo : EIATTR_MAXREG_COUNT
	.align		4
        /*002c*/ 	.byte	0x03, 0x1b
        /*002e*/ 	.short	0x00ff


	//----- nvinfo : EIATTR_MERCURY_ISA_VERSION
	.align		4
        /*0030*/ 	.byte	0x03, 0x5f
        /*0032*/ 	.short	0x0101


	//----- nvinfo : EIATTR_VRC_CTA_INIT_COUNT
	.align		4
        /*0034*/ 	.byte	0x02, 0x4a
	.zero		1
	.zero		1


	//----- nvinfo : EIATTR_EXIT_INSTR_OFFSETS
	.align		4
        /*0038*/ 	.byte	0x04, 0x1c
        /*003a*/ 	.short	(.L_145 - .L_144)


	//   ....[0]....
.L_144:
        /*003c*/ 	.word	0x000000a0


	//   ....[1]....
        /*0040*/ 	.word	0x000003e0


	//   ....[2]....
        /*0044*/ 	.word	0x00000530


	//   ....[3]....
        /*0048*/ 	.word	0x00000630


	//   ....[4]....
        /*004c*/ 	.word	0x00000670


	//----- nvinfo : EIATTR_CRS_STACK_SIZE
	.align		4
.L_145:
        /*0050*/ 	.byte	0x04, 0x1e
        /*0052*/ 	.short	(.L_147 - .L_146)
.L_146:
        /*0054*/ 	.word	0x00000000


	//----- nvinfo : EIATTR_CBANK_PARAM_SIZE
	.align		4
.L_147:
        /*0058*/ 	.byte	0x03, 0x19
        /*005a*/ 	.short	0x000c


	//----- nvinfo : EIATTR_PARAM_CBANK
	.align		4
        /*005c*/ 	.byte	0x04, 0x0a
        /*005e*/ 	.short	(.L_149 - .L_148)
	.align		4
.L_148:
        /*0060*/ 	.word	index@(.nv.constant0._Z13setIndexOrderPii)
        /*0064*/ 	.short	0x0380
        /*0066*/ 	.short	0x000c


	//----- nvinfo : EIATTR_SW_WAR
	.align		4
.L_149:
        /*0068*/ 	.byte	0x04, 0x36
        /*006a*/ 	.short	(.L_151 - .L_150)
.L_150:
        /*006c*/ 	.word	0x00000008
.L_151:


//--------------------- .nv.info._Z18viewPartitionTablePiS_ --------------------------
	.section	.nv.info._Z18viewPartitionTablePiS_,"",@"SHT_CUDA_INFO"
	.sectionflags	@""
	.align	4


	//----- nvinfo : EIATTR_CUDA_API_VERSION
	.align		4
        /*0000*/ 	.byte	0x04, 0x37
        /*0002*/ 	.short	(.L_153 - .L_152)
.L_152:
        /*0004*/ 	.word	0x00000082


	//----- nvinfo : EIATTR_KPARAM_INFO
	.align		4
.L_153:
        /*0008*/ 	.byte	0x04, 0x17
        /*000a*/ 	.short	(.L_155 - .L_154)
.L_154:
        /*000c*/ 	.word	0x00000000
        /*0010*/ 	.short	0x0001
        /*0012*/ 	.short	0x0008
        /*0014*/ 	.byte	0x00, 0xf5, 0x21, 0x00


	//----- nvinfo : EIATTR_KPARAM_INFO
	.align		4
.L_155:
        /*0018*/ 	.byte	0x04, 0x17
        /*001a*/ 	.short	(.L_157 - .L_156)
.L_156:
        /*001c*/ 	.word	0x00000000
        /*0020*/ 	.short	0x0000
        /*0022*/ 	.short	0x0000
        /*0024*/ 	.byte	0x00, 0xf5, 0x21, 0x00


	//----- nvinfo : EIATTR_SPARSE_MMA_MASK
	.align		4
.L_157:
        /*0028*/ 	.byte	0x03, 0x50
        /*002a*/ 	.short	0x0000


	//----- nvinfo : EIATTR_MAXREG_COUNT
	.align		4
        /*002c*/ 	.byte	0x03, 0x1b
        /*002e*/ 	.short	0x00ff


	//----- nvinfo : EIATTR_EXTERNS
	.align		4
        /*0030*/ 	.byte	0x04, 0x0f
        /*0032*/ 	.short	(.L_159 - .L_158)


	//   ....[0]....
	.align		4
.L_158:
        /*0034*/ 	.word	index@(vprintf)


	//----- nvinfo : EIATTR_MERCURY_ISA_VERSION
	.align		4
.L_159:
        /*0038*/ 	.byte	0x03, 0x5f
        /*003a*/ 	.short	0x0101


	//----- nvinfo : EIATTR_VRC_CTA_INIT_COUNT
	.align		4
        /*003c*/ 	.byte	0x02, 0x4a
	.zero		1
	.zero		1


	//----- nvinfo : EIATTR_SYSCALL_OFFSETS
	.align		4
        /*0040*/ 	.byte	0x04, 0x46
        /*0042*/ 	.short	(.L_161 - .L_160)


	//   ....[0]....
.L_160:
        /*0044*/ 	.word	0x000001d0


	//   ....[1]....
        /*0048*/ 	.word	0x000002a0


	//   ....[2]....
        /*004c*/ 	.word	0x00000370


	//   ....[3]....
        /*0050*/ 	.word	0x00000440


	//   ....[4]....
        /*0054*/ 	.word	0x00000510


	//   ....[5]....
        /*0058*/ 	.word	0x000005e0


	//   ....[6]....
        /*005c*/ 	.word	0x000006b0


	//   ....[7]....
        /*0060*/ 	.word	0x00000780


	//   ....[8]....
        /*0064*/ 	.word	0x00000850


	//   ....[9]....
        /*0068*/ 	.word	0x00000920


	//   ....[10]....
        /*006c*/ 	.word	0x000009f0


	//   ....[11]....
        /*0070*/ 	.word	0x00000ac0


	//   ....[12]....
        /*0074*/ 	.word	0x00000b90


	//   ....[13]....
        /*0078*/ 	.word	0x00000c60


	//   ....[14]....
        /*007c*/ 	.word	0x00000d30


	//   ....[15]....
        /*0080*/ 	.word	0x00000e00


	//----- nvinfo : EIATTR_EXIT_INSTR_OFFSETS
	.align		4
.L_161:
        /*0084*/ 	.byte	0x04, 0x1c
        /*0086*/ 	.short	(.L_163 - .L_162)


	//   ....[0]....
.L_162:
        /*0088*/ 	.word	0x00000e80


	//----- nvinfo : EIATTR_CRS_STACK_SIZE
	.align		4
.L_163:
        /*008c*/ 	.byte	0x04, 0x1e
        /*008e*/ 	.short	(.L_165 - .L_164)
.L_164:
        /*0090*/ 	.word	0x00000000


	//----- nvinfo : EIATTR_CBANK_PARAM_SIZE
	.align		4
.L_165:
        /*0094*/ 	.byte	0x03, 0x19
        /*0096*/ 	.short	0x0010


	//----- nvinfo : EIATTR_PARAM_CBANK
	.align		4
        /*0098*/ 	.byte	0x04, 0x0a
        /*009a*/ 	.short	(.L_167 - .L_166)
	.align		4
.L_166:
        /*009c*/ 	.word	index@(.nv.constant0._Z18viewPartitionTablePiS_)
        /*00a0*/ 	.short	0x0380
        /*00a2*/ 	.short	0x0010


	//----- nvinfo : EIATTR_SW_WAR
	.align		4
.L_167:
        /*00a4*/ 	.byte	0x04, 0x36
        /*00a6*/ 	.short	(.L_169 - .L_168)
.L_168:
        /*00a8*/ 	.word	0x00000008
.L_169:


//--------------------- .nv.info._Z24initializePartitionTablePiS_ --------------------------
	.section	.nv.info._Z24initializePartitionTablePiS_,"",@"SHT_CUDA_INFO"
	.sectionflags	@""
	.align	4


	//----- nvinfo : EIATTR_CUDA_API_VERSION
	.align		4
        /*0000*/ 	.byte	0x04, 0x37
        /*0002*/ 	.short	(.L_171 - .L_170)
.L_170:
        /*0004*/ 	.word	0x00000082


	//----- nvinfo : EIATTR_KPARAM_INFO
	.align		4
.L_171:
        /*0008*/ 	.byte	0x04, 0x17
        /*000a*/ 	.short	(.L_173 - .L_172)
.L_172:
        /*000c*/ 	.word	0x00000000
        /*0010*/ 	.short	0x0001
        /*0012*/ 	.short	0x0008
        /*0014*/ 	.byte	0x00, 0xf5, 0x21, 0x00


	//----- nvinfo : EIATTR_KPARAM_INFO
	.align		4
.L_173:
        /*0018*/ 	.byte	0x04, 0x17
        /*001a*/ 	.short	(.L_175 - .L_174)
.L_174:
        /*001c*/ 	.word	0x00000000
        /*0020*/ 	.short	0x0000
        /*0022*/ 	.short	0x0000
        /*0024*/ 	.byte	0x00, 0xf5, 0x21, 0x00


	//----- nvinfo : EIATTR_SPARSE_MMA_MASK
	.align		4
.L_175:
        /*0028*/ 	.byte	0x03, 0x50
        /*002a*/ 	.short	0x0000


	//----- nvinfo : EIATTR_MAXREG_COUNT
	.align		4
        /*002c*/ 	.byte	0x03, 0x1b
        /*002e*/ 	.short	0x00ff


	//----- nvinfo : EIATTR_MERCURY_ISA_VERSION
	.align		4
        /*0030*/ 	.byte	0x03, 0x5f
        /*0032*/ 	.short	0x0101


	//----- nvinfo : EIATTR_VRC_CTA_INIT_COUNT
	.align		4
        /*0034*/ 	.byte	0x02, 0x4a
	.zero		1
	.zero		1


	//----- nvinfo : EIATTR_EXIT_INSTR_OFFSETS
	.align		4
        /*0038*/ 	.byte	0x04, 0x1c
        /*003a*/ 	.short	(.L_177 - .L_176)


	//   ....[0]....
.L_176:
        /*003c*/ 	.word	0x00000060


	//   ....[1]....
        /*0040*/ 	.word	0x000000f0


	//----- nvinfo : EIATTR_CBANK_PARAM_SIZE
	.align		4
.L_177:
        /*0044*/ 	.byte	0x03, 0x19
        /*0046*/ 	.short	0x0010


	//----- nvinfo : EIATTR_PARAM_CBANK
	.align		4
        /*0048*/ 	.byte	0x04, 0x0a
        /*004a*/ 	.short	(.L_179 - .L_178)
	.align		4
.L_178:
        /*004c*/ 	.word	index@(.nv.constant0._Z24initializePartitionTablePiS_)
        /*0050*/ 	.short	0x0380
        /*0052*/ 	.short	0x0010


	//----- nvinfo : EIATTR_SW_WAR
	.align		4
.L_179:
        /*0054*/ 	.byte	0x04, 0x36
        /*0056*/ 	.short	(.L_181 - .L_180)
.L_180:
        /*0058*/ 	.word	0x00000008
.L_181:


//--------------------- .nv.info._Z15countPartitionsPiS_S_ --------------------------
	.section	.nv.info._Z15countPartitionsPiS_S_,"",@"SHT_CUDA_INFO"
	.sectionflags	@""
	.align	4


	//----- nvinfo : EIATTR_CUDA_API_VERSION
	.align		4
        /*0000*/ 	.byte	0x04, 0x37
        /*0002*/ 	.short	(.L_183 - .L_182)
.L_182:
        /*0004*/ 	.word	0x00000082


	//----- nvinfo : EIATTR_KPARAM_INFO
	.align		4
.L_183:
        /*0008*/ 	.byte	0x04, 0x17
        /*000a*/ 	.short	(.L_185 - .L_184)
.L_184:
        /*000c*/ 	.word	0x00000000
        /*0010*/ 	.short	0x0002
        /*0012*/ 	.short	0x0010
        /*0014*/ 	.byte	0x00, 0xf5, 0x21, 0x00


	//----- nvinfo : EIATTR_KPARAM_INFO
	.align		4
.L_185:
        /*0018*/ 	.byte	0x04, 0x17
        /*001a*/ 	.short	(.L_187 - .L_186)
.L_186:
        /*001c*/ 	.word	0x00000000
        /*0020*/ 	.short	0x0001
        /*0022*/ 	.short	0x0008
        /*0024*/ 	.byte	0x00, 0xf5, 0x21, 0x00


	//----- nvinfo : EIATTR_KPARAM_INFO
	.align		4
.L_187:
        /*0028*/ 	.byte	0x04, 0x17
        /*002a*/ 	.short	(.L_189 - .L_188)
.L_188:
        /*002c*/ 	.word	0x00000000
        /*0030*/ 	.short	0x0000
        /*0032*/ 	.short	0x0000
        /*0034*/ 	.byte	0x00, 0xf5, 0x21, 0x00


	//----- nvinfo : EIATTR_SPARSE_MMA_MASK
	.align		4
.L_189:
        /*0038*/ 	.byte	0x03, 0x50
        /*003a*/ 	.short	0x0000


	//----- nvinfo : EIATTR_MAXREG_COUNT
	.align		4
        /*003c*/ 	.byte	0x03, 0x1b
        /*003e*/ 	.short	0x00ff


	//----- nvinfo : EIATTR_MERCURY_ISA_VERSION
	.align		4
        /*0040*/ 	.byte	0x03, 0x5f
        /*0042*/ 	.short	0x0101


	//----- nvinfo : EIATTR_VRC_CTA_INIT_COUNT
	.align		4
        /*0044*/ 	.byte	0x02, 0x4a
	.zero		1
	.zero		1


	//----- nvinfo : EIATTR_EXIT_INSTR_OFFSETS
	.align		4
        /*0048*/ 	.byte	0x04, 0x1c
        /*004a*/ 	.short	(.L_191 - .L_190)


	//   ....[0]....
.L_190:
        /*004c*/ 	.word	0x000007f0


	//----- nvinfo : EIATTR_CBANK_PARAM_SIZE
	.align		4
.L_191:
        /*0050*/ 	.byte	0x03, 0x19
        /*0052*/ 	.short	0x0018


	//----- nvinfo : EIATTR_PARAM_CBANK
	.align		4
        /*0054*/ 	.byte	0x04, 0x0a
        /*0056*/ 	.short	(.L_193 - .L_192)
	.align		4
.L_192:
        /*0058*/ 	.word	index@(.nv.constant0._Z15countPartitionsPiS_S_)
        /*005c*/ 	.short	0x0380
        /*005e*/ 	.short	0x0018


	//----- nvinfo : EIATTR_SW_WAR
	.align		4
.L_193:
        /*0060*/ 	.byte	0x04, 0x36
        /*0062*/ 	.short	(.L_195 - .L_194)
.L_194:
        /*0064*/ 	.word	0x00000008
.L_195:


//--------------------- .nv.info._Z15createPartitioniPiS_S_S_S_S_ --------------------------
	.section	.nv.info._Z15createPartitioniPiS_S_S_S_S_,"",@"SHT_CUDA_INFO"
	.sectionflags	@""
	.align	4


	//----- nvinfo : EIATTR_CUDA_API_VERSION
	.align		4
        /*0000*/ 	.byte	0x04, 0x37
        /*0002*/ 	.short	(.L_197 - .L_196)
.L_196:
        /*0004*/ 	.word	0x00000082


	//----- nvinfo : EIATTR_KPARAM_INFO
	.align		4
.L_197:
        /*0008*/ 	.byte	0x04, 0x17
        /*000a*/ 	.short	(.L_199 - .L_198)
.L_198:
        /*000c*/ 	.word	0x00000000
        /*0010*/ 	.short	0x0006
        /*0012*/ 	.short	0x0030
        /*0014*/ 	.byte	0x00, 0xf5, 0x21, 0x00


	//----- nvinfo : EIATTR_KPARAM_INFO
	.align		4
.L_199:
        /*0018*/ 	.byte	0x04, 0x17
        /*001a*/ 	.short	(.L_201 - .L_200)
.L_200:
        /*001c*/ 	.word	0x00000000
        /*0020*/ 	.short	0x0005
        /*0022*/ 	.short	0x0028
        /*0024*/ 	.byte	0x00, 0xf5, 0x21, 0x00


	//----- nvinfo : EIATTR_KPARAM_INFO
	.align		4
.L_201:
        /*0028*/ 	.byte	0x04, 0x17
        /*002a*/ 	.short	(.L_203 - .L_202)
.L_202:
        /*002c*/ 	.word	0x00000000
        /*0030*/ 	.short	0x0004
        /*0032*/ 	.short	0x0020
        /*0034*/ 	.byte	0x00, 0xf5, 0x21, 0x00


	//----- nvinfo : EIATTR_KPARAM_INFO
	.align		4
.L_203:
        /*0038*/ 	.byte	0x04, 0x17
        /*003a*/ 	.short	(.L_205 - .L_204)
.L_204:
        /*003c*/ 	.word	0x00000000
        /*0040*/ 	.short	0x0003
        /*0042*/ 	.short	0x0018
        /*0044*/ 	.byte	0x00, 0xf5, 0x21, 0x00


	//----- nvinfo : EIATTR_KPARAM_INFO
	.align		4
.L_205:
        /*0048*/ 	.byte	0x04, 0x17
        /*004a*/ 	.short	(.L_207 - .L_206)
.L_206:
        /*004c*/ 	.word	0x00000000
        /*0050*/ 	.short	0x0002
        /*0052*/ 	.short	0x0010
        /*0054*/ 	.byte	0x00, 0xf5, 0x21, 0x00


	//----- nvinfo : EIATTR_KPARAM_INFO
	.align		4
.L_207:
        /*0058*/ 	.byte	0x04, 0x17
        /*005a*/ 	.short	(.L_209 - .L_208)
.L_208:
        /*005c*/ 	.word	0x00000000
        /*0060*/ 	.short	0x0001
        /*0062*/ 	.short	0x0008
        /*0064*/ 	.byte	0x00, 0xf5, 0x21, 0x00


	//----- nvinfo : EIATTR_KPARAM_INFO
	.align		4
.L_209:
        /*0068*/ 	.byte	0x04, 0x17
        /*006a*/ 	.short	(.L_211 - .L_210)
.L_210:
        /*006c*/ 	.word	0x00000000
        /*0070*/ 	.short	0x0000
        /*0072*/ 	.short	0x0000
        /*0074*/ 	.byte	0x00, 0xf0, 0x11, 0x00


	//----- nvinfo : EIATTR_SPARSE_MMA_MASK
	.align		4
.L_211:
        /*0078*/ 	.byte	0x03, 0x50
        /*007a*/ 	.short	0x0000


	//----- nvinfo : EIATTR_MAXREG_COUNT
	.align		4
        /*007c*/ 	.byte	0x03, 0x1b
        /*007e*/ 	.short	0x00ff


	//----- nvinfo : EIATTR_NUM_BARRIERS
	.align		4
        /*0080*/ 	.byte	0x02, 0x4c
        /*0082*/ 	.byte	0x01
	.zero		1


	//----- nvinfo : EIATTR_MERCURY_ISA_VERSION
	.align		4
        /*0084*/ 	.byte	0x03, 0x5f
        /*0086*/ 	.short	0x0101


	//----- nvinfo : EIATTR_VRC_CTA_INIT_COUNT
	.align		4
        /*0088*/ 	.byte	0x02, 0x4a
	.zero		1
	.zero		1


	//----- nvinfo : EIATTR_EXIT_INSTR_OFFSETS
	.align		4
        /*008c*/ 	.byte	0x04, 0x1c
        /*008e*/ 	.short	(.L_213 - .L_212)


	//   ....[0]....
.L_212:
        /*0090*/ 	.word	0x00001870


	//----- nvinfo : EIATTR_CRS_STACK_SIZE
	.align		4
.L_213:
        /*0094*/ 	.byte	0x04, 0x1e
        /*0096*/ 	.short	(.L_215 - .L_214)
.L_214:
        /*0098*/ 	.word	0x00000000


	//----- nvinfo : EIATTR_CBANK_PARAM_SIZE
	.align		4
.L_215:
        /*009c*/ 	.byte	0x03, 0x19
        /*009e*/ 	.short	0x0038


	//----- nvinfo : EIATTR_PARAM_CBANK
	.align		4
        /*00a0*/ 	.byte	0x04, 0x0a
        /*00a2*/ 	.short	(.L_217 - .L_216)
	.align		4
.L_216:
        /*00a4*/ 	.word	index@(.nv.constant0._Z15createPartitioniPiS_S_S_S_S_)
        /*00a8*/ 	.short	0x0380
        /*00aa*/ 	.short	0x0038


	//----- nvinfo : EIATTR_SW_WAR
	.align		4
.L_217:
        /*00ac*/ 	.byte	0x04, 0x36
        /*00ae*/ 	.short	(.L_219 - .L_218)
.L_218:
        /*00b0*/ 	.word	0x00000008
.L_219:


//--------------------- .nv.callgraph             --------------------------
	.section	.nv.callgraph,"",@"SHT_CUDA_CALLGRAPH"
	.align	4
	.sectionentsize	8
	.align		4
        /*0000*/ 	.word	0x00000000
	.align		4
        /*0004*/ 	.word	0xffffffff
	.align		4
        /*0008*/ 	.word	index@(_Z14viewIndexOrderPii)
	.align		4
        /*000c*/ 	.word	index@(vprintf)
	.align		4
        /*0010*/ 	.word	index@(_Z15viewCoordinatesPiS_S_S_i)
	.align		4
        /*0014*/ 	.word	index@(vprintf)
	.align		4
        /*0018*/ 	.word	index@(_Z7sortBFSPiS_S_S_S_S_S_iS_S_S_S_S_S_)
	.align		4
        /*001c*/ 	.word	index@(vprintf)
	.align		4
        /*0020*/ 	.word	index@(_Z18viewPartitionTablePiS_)
	.align		4
        /*0024*/ 	.word	index@(vprintf)
	.align		4
        /*0028*/ 	.word	0x00000000
	.align		4
        /*002c*/ 	.word	0xfffffffe
	.align		4
        /*0030*/ 	.word	0x00000000
	.align		4
        /*0034*/ 	.word	0xfffffffd
	.align		4
        /*0038*/ 	.word	0x00000000
	.align		4
        /*003c*/ 	.word	0xfffffffc


//--------------------- .nv.constant4             --------------------------
	.section	.nv.constant4,"a",@progbits
	.align	8
	.align		8
.nv.constant4:
        /*0000*/ 	.dword	vprintf
	.align		8
        /*0008*/ 	.dword	$str
	.align		8
        /*0010*/ 	.dword	$str$1
	.align		8
        /*0018*/ 	.dword	$str$2
	.align		8
        /*0020*/ 	.dword	$str$3


//--------------------- .text._Z14viewIndexOrderPii --------------------------
	.section	.text._Z14viewIndexOrderPii,"ax",@progbits
	.align	128
        .global         _Z14viewIndexOrderPii
        .type           _Z14viewIndexOrderPii,@function
        .size           _Z14viewIndexOrderPii,(.L_x_216 - _Z14viewIndexOrderPii)
        .other          _Z14viewIndexOrderPii,@"STO_CUDA_ENTRY STV_DEFAULT"
_Z14viewIndexOrderPii:
.text._Z14viewIndexOrderPii:
[----:B------:R-:W0:Y:S08]  /*0000*/  LDC R1, c[0x0][0x37c] ;  /* 0x0000df00ff017b82 */ /* 0x000e300000000800 */
[----:B------:R-:W1:Y:S01]  /*0010*/  LDC R0, c[0x0][0x388] ;  /* 0x0000e200ff007b82 */ /* 0x000e620000000800 */
[----:B------:R-:W2:Y:S01]  /*0020*/  LDCU UR4, c[0x0][0x2f8] ;  /* 0x00005f00ff0477ac */ /* 0x000ea20008000800 */
[----:B0-----:R-:W-:Y:S01]  /*0030*/  VIADD R1, R1, 0xfffffff8 ;  /* 0xfffffff801017836 */ /* 0x001fe20000000000 */
[----:B------:R-:W0:Y:S04]  /*0040*/  LDCU UR5, c[0x0][0x2fc] ;  /* 0x00005f80ff0577ac */ /* 0x000e280008000800 */
[----:B--2---:R-:W-:-:S02]  /*0050*/  IADD3 R18, P0, PT, R1, UR4, RZ ;  /* 0x0000000401127c10 */ /* 0x004fc4000ff1e0ff */
[----:B-1----:R-:W-:-:S13]  /*0060*/  ISETP.GE.AND P1, PT, R0, 0x1, PT ;  /* 0x000000010000780c */ /* 0x002fda0003f26270 */
[----:B0-----:R-:W-:Y:S05]  /*0070*/  @!P1 EXIT ;  /* 0x000000000000994d */ /* 0x001fea0003800000 */
[C---:B------:R-:W-:Y:S01]  /*0080*/  ISETP.GE.U32.AND P1, PT, R0.reuse, 0x10, PT ;  /* 0x000000100000780c */ /* 0x040fe20003f26070 */
[----:B------:R-:W0:Y:S01]  /*0090*/  LDCU.64 UR36, c[0x0][0x358] ;  /* 0x00006b00ff2477ac */ /* 0x000e220008000a00 */
[----:B------:R-:W-:Y:S01]  /*00a0*/  IMAD.X R2, RZ, RZ, UR5, P0 ;  /* 0x00000005ff027e24 */ /* 0x000fe200080e06ff */
[----:B------:R-:W-:Y:S01]  /*00b0*/  LOP3.LUT R24, R0, 0xf, RZ, 0xc0, !PT ;  /* 0x0000000f00187812 */ /* 0x000fe200078ec0ff */
[----:B------:R-:W-:-:S09]  /*00c0*/  IMAD.MOV.U32 R19, RZ, RZ, RZ ;  /* 0x000000ffff137224 */ /* 0x000fd200078e00ff */
[----:B------:R-:W-:Y:S05]  /*00d0*/  @!P1 BRA `(.L_x_0) ;  /* 0x0000000800c49947 */ /* 0x000fea0003800000 */
[----:B------:R-:W1:Y:S01]  /*00e0*/  LDCU.64 UR4, c[0x0][0x380] ;  /* 0x00007000ff0477ac */ /* 0x000e620008000a00 */
[----:B------:R-:W-:Y:S01]  /*00f0*/  LOP3.LUT R19, R0, 0x7ffffff0, RZ, 0xc0, !PT ;  /* 0x7ffffff000137812 */ /* 0x000fe200078ec0ff */
[----:B------:R-:W-:Y:S03]  /*0100*/  BSSY.RECONVERGENT B6, `(.L_x_0) ;  /* 0x00000ae000067945 */ /* 0x000fe60003800200 */
[----:B------:R-:W-:Y:S01]  /*0110*/  IADD3 R23, PT, PT, -R19, RZ, RZ ;  /* 0x000000ff13177210 */ /* 0x000fe20007ffe1ff */
[----:B-1----:R-:W-:-:S04]  /*0120*/  UIADD3 UR4, UP0, UPT, UR4, 0x20, URZ ;  /* 0x0000002004047890 */ /* 0x002fc8000ff1e0ff */
[----:B------:R-:W-:Y:S02]  /*0130*/  UIADD3.X UR5, UPT, UPT, URZ, UR5, URZ, UP0, !UPT ;  /* 0x00000005ff057290 */ /* 0x000fe400087fe4ff */
[----:B------:R-:W-:-:S04]  /*0140*/  IMAD.U32 R16, RZ, RZ, UR4 ;  /* 0x00000004ff107e24 */ /* 0x000fc8000f8e00ff */
[----:B------:R-:W-:-:S07]  /*0150*/  IMAD.U32 R17, RZ, RZ, UR5 ;  /* 0x00000005ff117e24 */ /* 0x000fce000f8e00ff */
.L_x_17:
[----:B0-----:R-:W2:Y:S01]  /*0160*/  LDG.E R0, desc[UR36][R16.64+-0x20] ;  /* 0xffffe02410007981 */ /* 0x001ea2000c1e1900 */
[----:B------:R-:W-:Y:S01]  /*0170*/  MOV R22, 0x0 ;  /* 0x0000000000167802 */ /* 0x000fe20000000f00 */
[----:B------:R-:W0:Y:S01]  /*0180*/  LDCU.64 UR4, c[0x4][0x20] ;  /* 0x01000400ff0477ac */ /* 0x000e220008000a00 */
[----:B------:R-:W-:Y:S02]  /*0190*/  VIADD R23, R23, 0x10 ;  /* 0x0000001017177836 */ /* 0x000fe40000000000 */
[----:B------:R1:W3:Y:S01]  /*01a0*/  LDC.64 R8, c[0x4][R22] ;  /* 0x0100000016087b82 */ /* 0x0002e20000000a00 */
[----:B------:R-:W-:Y:S02]  /*01b0*/  IMAD.MOV.U32 R6, RZ, RZ, R18 ;  /* 0x000000ffff067224 */ /* 0x000fe400078e0012 */
[----:B------:R-:W-:Y:S01]  /*01c0*/  ISETP.NE.AND P0, PT, R23, RZ, PT ;  /* 0x000000ff1700720c */ /* 0x000fe20003f05270 */
[----:B------:R-:W-:-:S03]  /*01d0*/  IMAD.MOV.U32 R7, RZ, RZ, R2 ;  /* 0x000000ffff077224 */ /* 0x000fc600078e0002 */
[----:B------:R-:W-:Y:S02]  /*01e0*/  P2R R25, PR, RZ, 0x1 ;  /* 0x00000001ff197803 */ /* 0x000fe40000000000 */
[----:B0-----:R-:W-:Y:S01]  /*01f0*/  MOV R4, UR4 ;  /* 0x0000000400047c02 */ /* 0x001fe20008000f00 */
[----:B------:R-:W-:Y:S01]  /*0200*/  IMAD.U32 R5, RZ, RZ, UR5 ;  /* 0x00000005ff057e24 */ /* 0x000fe2000f8e00ff */
[----:B--23--:R1:W-:Y:S06]  /*0210*/  STL [R1], R0 ;  /* 0x0000000001007387 */ /* 0x00c3ec0000100800 */
[----:B------:R-:W-:-:S07]  /*0220*/  LEPC R20, `(.L_x_1) ;  /* 0x000000001014794e */ /* 0x000fce0000000000 */
[----:B-1----:R-:W-:Y:S05]  /*0230*/  CALL.ABS.NOINC R8 ;  /* 0x0000000008007343 */ /* 0x002fea0003c00000 */
.L_x_1:
[----:B------:R-:W2:Y:S01]  /*0240*/  LDG.E R0, desc[UR36][R16.64+-0x1c] ;  /* 0xffffe42410007981 */ /* 0x000ea2000c1e1900 */
[----:B------:R0:W1:Y:S01]  /*0250*/  LDC.64 R8, c[0x4][R22] ;  /* 0x0100000016087b82 */ /* 0x0000620000000a00 */
[----:B------:R-:W3:Y:S01]  /*0260*/  LDCU.64 UR4, c[0x4][0x20] ;  /* 0x01000400ff0477ac */ /* 0x000ee20008000a00 */
[----:B------:R-:W-:Y:S02]  /*0270*/  IMAD.MOV.U32 R6, RZ, RZ, R18 ;  /* 0x000000ffff067224 */ /* 0x000fe400078e0012 */
[----:B------:R-:W-:Y:S01]  /*0280*/  IMAD.MOV.U32 R7, RZ, RZ, R2 ;  /* 0x000000ffff077224 */ /* 0x000fe200078e0002 */
[----:B---3--:R-:W-:Y:S01]  /*0290*/  MOV R4, UR4 ;  /* 0x0000000400047c02 */ /* 0x008fe20008000f00 */
[----:B------:R-:W-:Y:S01]  /*02a0*/  IMAD.U32 R5, RZ, RZ, UR5 ;  /* 0x00000005ff057e24 */ /* 0x000fe2000f8e00ff */
[----:B-12---:R0:W-:Y:S06]  /*02b0*/  STL [R1], R0 ;  /* 0x0000000001007387 */ /* 0x0061ec0000100800 */
[----:B------:R-:W-:-:S07]  /*02c0*/  LEPC R20, `(.L_x_2) ;  /* 0x000000001014794e */ /* 0x000fce0000000000 */
[----:B0-----:R-:W-:Y:S05]  /*02d0*/  CALL.ABS.NOINC R8 ;  /* 0x0000000008007343 */ /* 0x001fea0003c00000 */
.L_x_2:
[----:B------:R-:W2:Y:S01]  /*02e0*/  LDG.E R0, desc[UR36][R16.64+-0x18] ;  /* 0xffffe82410007981 */ /* 0x000ea2000c1e1900 */
[----:B------:R0:W1:Y:S01]  /*02f0*/  LDC.64 R8, c[0x4][R22] ;  /* 0x0100000016087b82 */ /* 0x0000620000000a00 */
[----:B------:R-:W3:Y:S01]  /*0300*/  LDCU.64 UR4, c[0x4][0x20] ;  /* 0x01000400ff0477ac */ /* 0x000ee20008000a00 */
[----:B------:R-:W-:Y:S01]  /*0310*/  IMAD.MOV.U32 R6, RZ, RZ, R18 ;  /* 0x000000ffff067224 */ /* 0x000fe200078e0012 */
[----:B------:R-:W-:Y:S02]  /*0320*/  MOV R7, R2 ;  /* 0x0000000200077202 */ /* 0x000fe40000000f00 */
[----:B---3--:R-:W-:Y:S01]  /*0330*/  MOV R4, UR4 ;  /* 0x0000000400047c02 */ /* 0x008fe20008000f00 */
[----:B------:R-:W-:Y:S01]  /*0340*/  IMAD.U32 R5, RZ, RZ, UR5 ;  /* 0x00000005ff057e24 */ /* 0x000fe2000f8e00ff */
[----:B-12---:R0:W-:Y:S06]  /*0350*/  STL [R1], R0 ;  /* 0x0000000001007387 */ /* 0x0061ec0000100800 */
[----:B------:R-:W-:-:S07]  /*0360*/  LEPC R20, `(.L_x_3) ;  /* 0x000000001014794e */ /* 0x000fce0000000000 */
[----:B0-----:R-:W-:Y:S05]  /*0370*/  CALL.ABS.NOINC R8 ;  /* 0x0000000008007343 */ /* 0x001fea0003c00000 */
.L_x_3:
[----:B------:R-:W2:Y:S01]  /*0380*/  LDG.E R0, desc[UR36][R16.64+-0x14] ;  /* 0xffffec2410007981 */ /* 0x000ea2000c1e1900 */
[----:B------:R0:W1:Y:S01]  /*0390*/  LDC.64 R8, c[0x4][R22] ;  /* 0x0100000016087b82 */ /* 0x0000620000000a00 */
[----:B------:R-:W3:Y:S01]  /*03a0*/  LDCU.64 UR4, c[0x4][0x20] ;  /* 0x01000400ff0477ac */ /* 0x000ee20008000a00 */
[----:B------:R-:W-:Y:S01]  /*03b0*/  MOV R6, R18 ;  /* 0x0000001200067202 */ /* 0x000fe20000000f00 */
[----:B------:R-:W-:Y:S02]  /*03c0*/  IMAD.MOV.U32 R7, RZ, RZ, R2 ;  /* 0x000000ffff077224 */ /* 0x000fe400078e0002 */
[----:B---3--:R-:W-:Y:S02]  /*03d0*/  IMAD.U32 R4, RZ, RZ, UR4 ;  /* 0x00000004ff047e24 */ /* 0x008fe4000f8e00ff */
[----:B------:R-:W-:Y:S01]  /*03e0*/  IMAD.U32 R5, RZ, RZ, UR5 ;  /* 0x00000005ff057e24 */ /* 0x000fe2000f8e00ff */
[----:B-12---:R0:W-:Y:S06]  /*03f0*/  STL [R1], R0 ;  /* 0x0000000001007387 */ /* 0x0061ec0000100800 */
[----:B------:R-:W-:-:S07]  /*0400*/  LEPC R20, `(.L_x_4) ;  /* 0x000000001014794e */ /* 0x000fce0000000000 */
[----:B0-----:R-:W-:Y:S05]  /*0410*/  CALL.ABS.NOINC R8 ;  /* 0x0000000008007343 */ /* 0x001fea0003c00000 */
.L_x_4:
[----:B------:R-:W2:Y:S01]  /*0420*/  LDG.E R0, desc[UR36][R16.64+-0x10] ;  /* 0xfffff02410007981 */ /* 0x000ea2000c1e1900 */
[----:B------:R0:W1:Y:S01]  /*0430*/  LDC.64 R8, c[0x4][R22] ;  /* 0x0100000016087b82 */ /* 0x0000620000000a00 */
[----:B------:R-:W3:Y:S01]  /*0440*/  LDCU.64 UR4, c[0x4][0x20] ;  /* 0x01000400ff0477ac */ /* 0x000ee20008000a00 */
[----:B------:R-:W-:Y:S02]  /*0450*/  IMAD.MOV.U32 R6, RZ, RZ, R18 ;  /* 0x000000ffff067224 */ /* 0x000fe400078e0012 */
[----:B------:R-:W-:Y:S02]  /*0460*/  IMAD.MOV.U32 R7, RZ, RZ, R2 ;  /* 0x000000ffff077224 */ /* 0x000fe400078e0002 */
[----:B---3--:R-:W-:Y:S01]  /*0470*/  IMAD.U32 R4, RZ, RZ, UR4 ;  /* 0x00000004ff047e24 */ /* 0x008fe2000f8e00ff */
[----:B------:R-:W-:Y:S01]  /*0480*/  MOV R5, UR5 ;  /* 0x0000000500057c02 */ /* 0x000fe20008000f00 */
[----:B-12---:R0:W-:Y:S06]  /*0490*/  STL [R1], R0 ;  /* 0x0000000001007387 */ /* 0x0061ec0000100800 */
[----:B------:R-:W-:-:S07]  /*04a0*/  LEPC R20, `(.L_x_5) ;  /* 0x000000001014794e */ /* 0x000fce0000000000 */
[----:B0-----:R-:W-:Y:S05]  /*04b0*/  CALL.ABS.NOINC R8 ;  /* 0x0000000008007343 */ /* 0x001fea0003c00000 */
.L_x_5:
        /* <DEDUP_REMOVED lines=10> */
.L_x_6:
        /* <DEDUP_REMOVED lines=10> */
.L_x_7:
        /* <DEDUP_REMOVED lines=10> */
.L_x_8:
        /* <DEDUP_REMOVED lines=10> */
.L_x_9:
        /* <DEDUP_REMOVED lines=10> */
.L_x_10:
        /* <DEDUP_REMOVED lines=10> */
.L_x_11:
        /* <DEDUP_REMOVED lines=10> */
.L_x_12:
        /* <DEDUP_REMOVED lines=10> */
.L_x_13:
        /* <DEDUP_REMOVED lines=10> */
.L_x_14:
        /* <DEDUP_REMOVED lines=10> */
.L_x_15:
        /* <DEDUP_REMOVED lines=10> */
.L_x_16:
[----:B------:R-:W-:Y:S02]  /*0ba0*/  ISETP.NE.AND P6, PT, R25, RZ, PT ;  /* 0x000000ff1900720c */ /* 0x000fe40003fc5270 */
[----:B------:R-:W-:-:S05]  /*0bb0*/  IADD3 R16, P0, PT, R16, 0x40, RZ ;  /* 0x0000004010107810 */ /* 0x000fca0007f1e0ff */
[----:B------:R-:W-:-:S06]  /*0bc0*/  IMAD.X R17, RZ, RZ, R17, P0 ;  /* 0x000000ffff117224 */ /* 0x000fcc00000e0611 */
[----:B------:R-:W-:Y:S05]  /*0bd0*/  @P6 BRA `(.L_x_17) ;  /* 0xfffffff400606947 */ /* 0x000fea000383ffff */
[----:B------:R-:W-:Y:S05]  /*0be0*/  BSYNC.RECONVERGENT B6 ;  /* 0x0000000000067941 */ /* 0x000fea0003800200 */
.L_x_0:
[----:B------:R-:W-:-:S13]  /*0bf0*/  ISETP.NE.AND P0, PT, R24, RZ, PT ;  /* 0x000000ff1800720c */ /* 0x000fda0003f05270 */
[----:B0-----:R-:W-:Y:S05]  /*0c00*/  @!P0 EXIT ;  /* 0x000000000000894d */ /* 0x001fea0003800000 */
[----:B------:R-:W0:Y:S01]  /*0c10*/  LDC R23, c[0x0][0x388] ;  /* 0x0000e200ff177b82 */ /* 0x000e220000000800 */
[----:B------:R-:W-:Y:S02]  /*0c20*/  ISETP.GE.U32.AND P0, PT, R24, 0x8, PT ;  /* 0x000000081800780c */ /* 0x000fe40003f06070 */
[----:B0-----:R-:W-:-:S11]  /*0c30*/  LOP3.LUT R23, R23, 0x7, RZ, 0xc0, !PT ;  /* 0x0000000717177812 */ /* 0x001fd600078ec0ff */
[----:B------:R-:W-:Y:S05]  /*0c40*/  @!P0 BRA `(.L_x_18) ;  /* 0x0000000400508947 */ /* 0x000fea0003800000 */
[----:B------:R-:W0:Y:S01]  /*0c50*/  LDC.64 R16, c[0x0][0x380] ;  /* 0x0000e000ff107b82 */ /* 0x000e220000000a00 */
[----:B------:R-:W-:Y:S01]  /*0c60*/  MOV R22, 0x0 ;  /* 0x0000000000167802 */ /* 0x000fe20000000f00 */
[----:B------:R-:W1:Y:S01]  /*0c70*/  LDCU.64 UR4, c[0x4][0x20] ;  /* 0x01000400ff0477ac */ /* 0x000e620008000a00 */
[----:B0-----:R-:W-:-:S05]  /*0c80*/  IMAD.WIDE.U32 R16, R19, 0x4, R16 ;  /* 0x0000000413107825 */ /* 0x001fca00078e0010 */
[----:B------:R-:W2:Y:S01]  /*0c90*/  LDG.E R0, desc[UR36][R16.64] ;  /* 0x0000002410007981 */ /* 0x000ea2000c1e1900 */
[----:B------:R0:W3:Y:S01]  /*0ca0*/  LDC.64 R8, c[0x4][R22] ;  /* 0x0100000016087b82 */ /* 0x0000e20000000a00 */
[----:B-1----:R-:W-:Y:S01]  /*0cb0*/  MOV R4, UR4 ;  /* 0x0000000400047c02 */ /* 0x002fe20008000f00 */
[----:B------:R-:W-:Y:S01]  /*0cc0*/  IMAD.U32 R5, RZ, RZ, UR5 ;  /* 0x00000005ff057e24 */ /* 0x000fe2000f8e00ff */
[----:B------:R-:W-:Y:S01]  /*0cd0*/  MOV R7, R2 ;  /* 0x0000000200077202 */ /* 0x000fe20000000f00 */
[----:B------:R-:W-:Y:S01]  /*0ce0*/  IMAD.MOV.U32 R6, RZ, RZ, R18 ;  /* 0x000000ffff067224 */ /* 0x000fe200078e0012 */
[----:B--23--:R0:W-:Y:S06]  /*0cf0*/  STL [R1], R0 ;  /* 0x0000000001007387 */ /* 0x00c1ec0000100800 */
[----:B------:R-:W-:-:S07]  /*0d00*/  LEPC R20, `(.L_x_19) ;  /* 0x000000001014794e */ /* 0x000fce0000000000 */
[----:B0-----:R-:W-:Y:S05]  /*0d10*/  CALL.ABS.NOINC R8 ;  /* 0x0000000008007343 */ /* 0x001fea0003c00000 */
.L_x_19:
        /* <DEDUP_REMOVED lines=10> */
.L_x_20:
        /* <DEDUP_REMOVED lines=10> */
.L_x_21:
        /* <DEDUP_REMOVED lines=10> */
.L_x_22:
        /* <DEDUP_REMOVED lines=10> */
.L_x_23:
        /* <DEDUP_REMOVED lines=10> */
.L_x_24:
        /* <DEDUP_REMOVED lines=10> */
.L_x_25:
        /* <DEDUP_REMOVED lines=10> */
.L_x_26:
[----:B------:R-:W-:-:S07]  /*1180*/  VIADD R19, R19, 0x8 ;  /* 0x0000000813137836 */ /* 0x000fce0000000000 */
.L_x_18:
[----:B------:R-:W-:-:S13]  /*1190*/  ISETP.NE.AND P0, PT, R23, RZ, PT ;  /* 0x000000ff1700720c */ /* 0x000fda0003f05270 */
[----:B------:R-:W-:Y:S05]  /*11a0*/  @!P0 EXIT ;  /* 0x000000000000894d */ /* 0x000fea0003800000 */
        /* <DEDUP_REMOVED lines=17> */
.L_x_28:
        /* <DEDUP_REMOVED lines=10> */
.L_x_29:
        /* <DEDUP_REMOVED lines=10> */
.L_x_30:
        /* <DEDUP_REMOVED lines=10> */
.L_x_31:
[----:B------:R-:W-:-:S07]  /*14a0*/  VIADD R19, R19, 0x4 ;  /* 0x0000000413137836 */ /* 0x000fce0000000000 */
.L_x_27:
[----:B------:R-:W-:-:S13]  /*14b0*/  ISETP.NE.AND P0, PT, R23, RZ, PT ;  /* 0x000000ff1700720c */ /* 0x000fda0003f05270 */
[----:B------:R-:W-:Y:S05]  /*14c0*/  @!P0 EXIT ;  /* 0x000000000000894d */ /* 0x000fea0003800000 */
[----:B------:R-:W0:Y:S01]  /*14d0*/  LDC.64 R16, c[0x0][0x380] ;  /* 0x0000e000ff107b82 */ /* 0x000e220000000a00 */
[----:B------:R-:W-:Y:S02]  /*14e0*/  IMAD.MOV R23, RZ, RZ, -R23 ;  /* 0x000000ffff177224 */ /* 0x000fe400078e0a17 */
[----:B0-----:R-:W-:-:S07]  /*14f0*/  IMAD.WIDE.U32 R16, R19, 0x4, R16 ;  /* 0x0000000413107825 */ /* 0x001fce00078e0010 */
.L_x_33:
[----:B------:R-:W-:Y:S01]  /*1500*/  MOV R10, R16 ;  /* 0x00000010000a7202 */ /* 0x000fe20000000f00 */
[----:B------:R-:W-:Y:S01]  /*1510*/  IMAD.MOV.U32 R11, RZ, RZ, R17 ;  /* 0x000000ffff0b7224 */ /* 0x000fe200078e0011 */
[----:B------:R-:W-:Y:S01]  /*1520*/  MOV R8, 0x0 ;  /* 0x0000000000087802 */ /* 0x000fe20000000f00 */
[----:B------:R-:W0:Y:S03]  /*1530*/  LDCU.64 UR4, c[0x4][0x20] ;  /* 0x01000400ff0477ac */ /* 0x000e260008000a00 */
[----:B------:R-:W2:Y:S01]  /*1540*/  LDG.E R0, desc[UR36][R10.64] ;  /* 0x000000240a007981 */ /* 0x000ea2000c1e1900 */
[----:B------:R-:W-:Y:S01]  /*1550*/  VIADD R23, R23, 0x1 ;  /* 0x0000000117177836 */ /* 0x000fe20000000000 */
[----:B------:R-:W1:Y:S01]  /*1560*/  LDC.64 R8, c[0x4][R8] ;  /* 0x0100000008087b82 */ /* 0x000e620000000a00 */
[----:B------:R-:W-:Y:S01]  /*1570*/  IMAD.MOV.U32 R6, RZ, RZ, R18 ;  /* 0x000000ffff067224 */ /* 0x000fe200078e0012 */
[----:B------:R-:W-:-:S02]  /*1580*/  MOV R7, R2 ;  /* 0x0000000200077202 */ /* 0x000fc40000000f00 */
[----:B------:R-:W-:-:S04]  /*1590*/  ISETP.NE.AND P0, PT, R23, RZ, PT ;  /* 0x000000ff1700720c */ /* 0x000fc80003f05270 */
[----:B------:R-:W-:Y:S02]  /*15a0*/  P2R R19, PR, RZ, 0x1 ;  /* 0x00000001ff137803 */ /* 0x000fe40000000000 */
[----:B0-----:R-:W-:Y:S01]  /*15b0*/  MOV R4, UR4 ;  /* 0x0000000400047c02 */ /* 0x001fe20008000f00 */
[----:B------:R-:W-:Y:S01]  /*15c0*/  IMAD.U32 R5, RZ, RZ, UR5 ;  /* 0x00000005ff057e24 */ /* 0x000fe2000f8e00ff */
[----:B-12---:R0:W-:Y:S06]  /*15d0*/  STL [R1], R0 ;  /* 0x0000000001007387 */ /* 0x0061ec0000100800 */
[----:B------:R-:W-:-:S07]  /*15e0*/  LEPC R20, `(.L_x_32) ;  /* 0x000000001014794e */ /* 0x000fce0000000000 */
[----:B0-----:R-:W-:Y:S05]  /*15f0*/  CALL.ABS.NOINC R8 ;  /* 0x0000000008007343 */ /* 0x001fea0003c00000 */
.L_x_32:
[----:B------:R-:W-:Y:S02]  /*1600*/  ISETP.NE.AND P6, PT, R19, RZ, PT ;  /* 0x000000ff1300720c */ /* 0x000fe40003fc5270 */
[----:B------:R-:W-:-:S05]  /*1610*/  IADD3 R16, P0, PT, R16, 0x4, RZ ;  /* 0x0000000410107810 */ /* 0x000fca0007f1e0ff */
[----:B------:R-:W-:-:S06]  /*1620*/  IMAD.X R17, RZ, RZ, R17, P0 ;  /* 0x000000ffff117224 */ /* 0x000fcc00000e0611 */
[----:B------:R-:W-:Y:S05]  /*1630*/  @P6 BRA `(.L_x_33) ;  /* 0xfffffffc00b06947 */ /* 0x000fea000383ffff */
[----:B------:R-:W-:Y:S05]  /*1640*/  EXIT ;  /* 0x000000000000794d */ /* 0x000fea0003800000 */
.L_x_34:
[----:B------:R-:W-:-:S00]  /*1650*/  BRA `(.L_x_34) ;  /* 0xfffffffc00fc7947 */ /* 0x000fc0000383ffff */
[----:B------:R-:W-:-:S00]  /*1660*/  NOP ;  /* 0x0000000000007918 */ /* 0x000fc00000000000 */
        /* <DEDUP_REMOVED lines=9> */
.L_x_216:


//--------------------- .text._Z15viewCoordinatesPiS_S_S_i --------------------------
	.section	.text._Z15viewCoordinatesPiS_S_S_i,"ax",@progbits
	.align	128
        .global         _Z15viewCoordinatesPiS_S_S_i
        .type           _Z15viewCoordinatesPiS_S_S_i,@function
        .size           _Z15viewCoordinatesPiS_S_S_i,(.L_x_217 - _Z15viewCoordinatesPiS_S_S_i)
        .other          _Z15viewCoordinatesPiS_S_S_i,@"STO_CUDA_ENTRY STV_DEFAULT"
_Z15viewCoordinatesPiS_S_S_i:
.text._Z15viewCoordinatesPiS_S_S_i:
        /* <DEDUP_REMOVED lines=8> */
[----:B------:R-:W-:Y:S01]  /*0080*/  ISETP.GE.U32.AND P0, PT, R0, 0x8, PT ;  /* 0x000000080000780c */ /* 0x000fe20003f06070 */
[----:B------:R-:W0:Y:S01]  /*0090*/  LDCU.64 UR36, c[0x0][0x358] ;  /* 0x00006b00ff2477ac */ /* 0x000e220008000a00 */
[----:B------:R-:W-:Y:S02]  /*00a0*/  IMAD.X R24, RZ, RZ, UR5, P1 ;  /* 0x00000005ff187e24 */ /* 0x000fe400088e06ff */
[----:B------:R-:W-:-:S09]  /*00b0*/  IMAD.MOV.U32 R22, RZ, RZ, RZ ;  /* 0x000000ffff167224 */ /* 0x000fd200078e00ff */
[----:B------:R-:W-:Y:S05]  /*00c0*/  @!P0 BRA `(.L_x_35) ;  /* 0x0000000c002c8947 */ /* 0x000fea0003800000 */
[----:B------:R-:W1:Y:S01]  /*00d0*/  LDCU.128 UR4, c[0x0][0x380] ;  /* 0x00007000ff0477ac */ /* 0x000e620008000c00 */
[----:B------:R-:W-:Y:S01]  /*00e0*/  HFMA2 R2, -RZ, RZ, 0, 0 ;  /* 0x00000000ff027431 */ /* 0x000fe200000001ff */
[----:B------:R-:W-:Y:S01]  /*00f0*/  BSSY.RECONVERGENT B6, `(.L_x_35) ;  /* 0x00000c8000067945 */ /* 0x000fe20003800200 */
[----:B------:R-:W-:Y:S01]  /*0100*/  LOP3.LUT R22, R0, 0x7ffffff8, RZ, 0xc0, !PT ;  /* 0x7ffffff800167812 */ /* 0x000fe200078ec0ff */
[----:B------:R-:W2:Y:S01]  /*0110*/  LDCU.128 UR12, c[0x0][0x390] ;  /* 0x00007200ff0c77ac */ /* 0x000ea20008000c00 */
[----:B-1----:R-:W-:Y:S02]  /*0120*/  UIADD3 UR10, UP0, UPT, UR4, 0x10, URZ ;  /* 0x00000010040a7890 */ /* 0x002fe4000ff1e0ff */
[----:B------:R-:W-:Y:S02]  /*0130*/  UIADD3 UR8, UP1, UPT, UR6, 0x10, URZ ;  /* 0x0000001006087890 */ /* 0x000fe4000ff3e0ff */
[----:B--2---:R-:W-:Y:S02]  /*0140*/  UIADD3 UR6, UP2, UPT, UR12, 0x10, URZ ;  /* 0x000000100c067890 */ /* 0x004fe4000ff5e0ff */
[----:B------:R-:W-:Y:S01]  /*0150*/  UIADD3 UR4, UP3, UPT, UR14, 0x10, URZ ;  /* 0x000000100e047890 */ /* 0x000fe2000ff7e0ff */
[----:B------:R-:W-:Y:S01]  /*0160*/  IMAD.U32 R30, RZ, RZ, UR10 ;  /* 0x0000000aff1e7e24 */ /* 0x000fe2000f8e00ff */
[----:B------:R-:W-:Y:S01]  /*0170*/  UIADD3.X UR11, UPT, UPT, URZ, UR5, URZ, UP0, !UPT ;  /* 0x00000005ff0b7290 */ /* 0x000fe200087fe4ff */
[----:B------:R-:W-:Y:S01]  /*0180*/  IMAD.U32 R28, RZ, RZ, UR8 ;  /* 0x00000008ff1c7e24 */ /* 0x000fe2000f8e00ff */
[----:B------:R-:W-:Y:S01]  /*0190*/  UIADD3.X UR9, UPT, UPT, URZ, UR7, URZ, UP1, !UPT ;  /* 0x00000007ff097290 */ /* 0x000fe20008ffe4ff */
[----:B------:R-:W-:Y:S01]  /*01a0*/  IMAD.U32 R18, RZ, RZ, UR6 ;  /* 0x00000006ff127e24 */ /* 0x000fe2000f8e00ff */
[----:B------:R-:W-:Y:S01]  /*01b0*/  UIADD3.X UR7, UPT, UPT, URZ, UR13, URZ, UP2, !UPT ;  /* 0x0000000dff077290 */ /* 0x000fe200097fe4ff */
[----:B------:R-:W-:Y:S01]  /*01c0*/  MOV R16, UR4 ;  /* 0x0000000400107c02 */ /* 0x000fe20008000f00 */
[----:B------:R-:W-:Y:S01]  /*01d0*/  UIADD3.X UR5, UPT, UPT, URZ, UR15, URZ, UP3, !UPT ;  /* 0x0000000fff057290 */ /* 0x000fe20009ffe4ff */
[----:B------:R-:W-:-:S02]  /*01e0*/  IMAD.U32 R31, RZ, RZ, UR11 ;  /* 0x0000000bff1f7e24 */ /* 0x000fc4000f8e00ff */
[----:B------:R-:W-:Y:S02]  /*01f0*/  IMAD.U32 R29, RZ, RZ, UR9 ;  /* 0x00000009ff1d7e24 */ /* 0x000fe4000f8e00ff */
[----:B------:R-:W-:Y:S01]  /*0200*/  IMAD.U32 R19, RZ, RZ, UR7 ;  /* 0x00000007ff137e24 */ /* 0x000fe2000f8e00ff */
[----:B------:R-:W-:-:S07]  /*0210*/  MOV R17, UR5 ;  /* 0x0000000500117c02 */ /* 0x000fce0008000f00 */
.L_x_44:
[----:B0-----:R-:W2:Y:S04]  /*0220*/  LDG.E R3, desc[UR36][R30.64+-0x10] ;  /* 0xfffff0241e037981 */ /* 0x001ea8000c1e1900 */
[----:B------:R-:W3:Y:S04]  /*0230*/  LDG.E R12, desc[UR36][R28.64+-0x10] ;  /* 0xfffff0241c0c7981 */ /* 0x000ee8000c1e1900 */
[----:B------:R-:W3:Y:S04]  /*0240*/  LDG.E R13, desc[UR36][R18.64+-0x10] ;  /* 0xfffff024120d7981 */ /* 0x000ee8000c1e1900 */
[----:B------:R-:W4:Y:S01]  /*0250*/  LDG.E R10, desc[UR36][R16.64+-0x10] ;  /* 0xfffff024100a7981 */ /* 0x000f22000c1e1900 */
[----:B------:R-:W0:Y:S01]  /*0260*/  LDCU UR4, c[0x0][0x2f8] ;  /* 0x00005f00ff0477ac */ /* 0x000e220008000800 */
[----:B------:R-:W-:Y:S01]  /*0270*/  MOV R26, 0x0 ;  /* 0x00000000001a7802 */ /* 0x000fe20000000f00 */
[----:B------:R-:W-:Y:S01]  /*0280*/  IMAD.MOV.U32 R7, RZ, RZ, R24 ;  /* 0x000000ffff077224 */ /* 0x000fe200078e0018 */
[----:B------:R-:W-:-:S02]  /*0290*/  MOV R6, R25 ;  /* 0x0000001900067202 */ /* 0x000fc40000000f00 */
[----:B------:R1:W1:Y:S01]  /*02a0*/  LDC.64 R8, c[0x4][R26] ;  /* 0x010000001a087b82 */ /* 0x0002620000000a00 */
[----:B0-----:R-:W-:Y:S01]  /*02b0*/  VIADD R23, R25, -UR4 ;  /* 0x8000000419177c36 */ /* 0x001fe20008000000 */
[----:B------:R-:W0:Y:S02]  /*02c0*/  LDCU.64 UR4, c[0x4][0x18] ;  /* 0x01000300ff0477ac */ /* 0x000e240008000a00 */
[----:B0-----:R-:W-:Y:S02]  /*02d0*/  IMAD.U32 R4, RZ, RZ, UR4 ;  /* 0x00000004ff047e24 */ /* 0x001fe4000f8e00ff */
[----:B--2---:R0:W-:Y:S01]  /*02e0*/  STL.64 [R23], R2 ;  /* 0x0000000217007387 */ /* 0x0041e20000100a00 */
[----:B---3--:R-:W-:-:S03]  /*02f0*/  IADD3 R11, PT, PT, R3, R13, R12 ;  /* 0x0000000d030b7210 */ /* 0x008fc60007ffe00c */
[----:B------:R0:W-:Y:S02]  /*0300*/  STL.64 [R23+0x8], R12 ;  /* 0x0000080c17007387 */ /* 0x0001e40000100a00 */
[----:B------:R-:W-:-:S05]  /*0310*/  IMAD.HI R0, R11, 0x2aaaaaab, RZ ;  /* 0x2aaaaaab0b007827 */ /* 0x000fca00078e02ff */
[----:B------:R-:W-:-:S04]  /*0320*/  SHF.R.U32.HI R5, RZ, 0x1f, R0 ;  /* 0x0000001fff057819 */ /* 0x000fc80000011600 */
[----:B------:R-:W-:Y:S01]  /*0330*/  LEA.HI R0, R0, R5, RZ, 0x1e ;  /* 0x0000000500007211 */ /* 0x000fe200078ff0ff */
[----:B------:R-:W-:-:S04]  /*0340*/  IMAD.U32 R5, RZ, RZ, UR5 ;  /* 0x00000005ff057e24 */ /* 0x000fc8000f8e00ff */
[----:B------:R-:W-:-:S05]  /*0350*/  IMAD R11, R0, -0x18, R11 ;  /* 0xffffffe8000b7824 */ /* 0x000fca00078e020b */
[----:B-1--4-:R0:W-:Y:S02]  /*0360*/  STL.64 [R23+0x10], R10 ;  /* 0x0000100a17007387 */ /* 0x0121e40000100a00 */
[----:B------:R-:W-:-:S07]  /*0370*/  LEPC R20, `(.L_x_36) ;  /* 0x000000001014794e */ /* 0x000fce0000000000 */
[----:B0-----:R-:W-:Y:S05]  /*0380*/  CALL.ABS.NOINC R8 ;  /* 0x0000000008007343 */ /* 0x001fea0003c00000 */
.L_x_36:
[----:B------:R-:W2:Y:S04]  /*0390*/  LDG.E R13, desc[UR36][R30.64+-0xc] ;  /* 0xfffff4241e0d7981 */ /* 0x000ea8000c1e1900 */
[----:B------:R-:W3:Y:S04]  /*03a0*/  LDG.E R14, desc[UR36][R28.64+-0xc] ;  /* 0xfffff4241c0e7981 */ /* 0x000ee8000c1e1900 */
[----:B------:R-:W3:Y:S04]  /*03b0*/  LDG.E R15, desc[UR36][R18.64+-0xc] ;  /* 0xfffff424120f7981 */ /* 0x000ee8000c1e1900 */
[----:B------:R-:W4:Y:S01]  /*03c0*/  LDG.E R10, desc[UR36][R16.64+-0xc] ;  /* 0xfffff424100a7981 */ /* 0x000f22000c1e1900 */
[----:B------:R-:W-:Y:S01]  /*03d0*/  VIADD R12, R2, 0x1 ;  /* 0x00000001020c7836 */ /* 0x000fe20000000000 */
[----:B------:R0:W1:Y:S01]  /*03e0*/  LDC.64 R8, c[0x4][R26] ;  /* 0x010000001a087b82 */ /* 0x0000620000000a00 */
[----:B------:R-:W5:Y:S01]  /*03f0*/  LDCU.64 UR4, c[0x4][0x18] ;  /* 0x01000300ff0477ac */ /* 0x000f620008000a00 */
[----:B------:R-:W-:-:S02]  /*0400*/  IMAD.MOV.U32 R6, RZ, RZ, R25 ;  /* 0x000000ffff067224 */ /* 0x000fc400078e0019 */
[----:B------:R-:W-:Y:S02]  /*0410*/  IMAD.MOV.U32 R7, RZ, RZ, R24 ;  /* 0x000000ffff077224 */ /* 0x000fe400078e0018 */
[----:B-----5:R-:W-:Y:S01]  /*0420*/  IMAD.U32 R4, RZ, RZ, UR4 ;  /* 0x00000004ff047e24 */ /* 0x020fe2000f8e00ff */
[----:B------:R-:W-:Y:S01]  /*0430*/  MOV R5, UR5 ;  /* 0x0000000500057c02 */ /* 0x000fe20008000f00 */
[----:B--2---:R0:W-:Y:S01]  /*0440*/  STL.64 [R23], R12 ;  /* 0x0000000c17007387 */ /* 0x0041e20000100a00 */
[----:B---3--:R-:W-:-:S03]  /*0450*/  IADD3 R11, PT, PT, R13, R15, R14 ;  /* 0x0000000f0d0b7210 */ /* 0x008fc60007ffe00e */
[----:B------:R0:W-:Y:S02]  /*0460*/  STL.64 [R23+0x8], R14 ;  /* 0x0000080e17007387 */ /* 0x0001e40000100a00 */
[----:B------:R-:W-:-:S05]  /*0470*/  IMAD.HI R0, R11, 0x2aaaaaab, RZ ;  /* 0x2aaaaaab0b007827 */ /* 0x000fca00078e02ff */
[----:B------:R-:W-:-:S04]  /*0480*/  SHF.R.U32.HI R3, RZ, 0x1f, R0 ;  /* 0x0000001fff037819 */ /* 0x000fc80000011600 */
[----:B------:R-:W-:-:S05]  /*0490*/  LEA.HI R0, R0, R3, RZ, 0x1e ;  /* 0x0000000300007211 */ /* 0x000fca00078ff0ff */
[----:B------:R-:W-:-:S05]  /*04a0*/  IMAD R11, R0, -0x18, R11 ;  /* 0xffffffe8000b7824 */ /* 0x000fca00078e020b */
[----:B-1--4-:R0:W-:Y:S02]  /*04b0*/  STL.64 [R23+0x10], R10 ;  /* 0x0000100a17007387 */ /* 0x0121e40000100a00 */
[----:B------:R-:W-:-:S07]  /*04c0*/  LEPC R20, `(.L_x_37) ;  /* 0x000000001014794e */ /* 0x000fce0000000000 */
[----:B0-----:R-:W-:Y:S05]  /*04d0*/  CALL.ABS.NOINC R8 ;  /* 0x0000000008007343 */ /* 0x001fea0003c00000 */
.L_x_37:
[----:B------:R-:W2:Y:S04]  /*04e0*/  LDG.E R13, desc[UR36][R30.64+-0x8] ;  /* 0xfffff8241e0d7981 */ /* 0x000ea8000c1e1900 */
[----:B------:R-:W3:Y:S04]  /*04f0*/  LDG.E R14, desc[UR36][R28.64+-0x8] ;  /* 0xfffff8241c0e7981 */ /* 0x000ee8000c1e1900 */
[----:B------:R-:W3:Y:S04]  /*0500*/  LDG.E R15, desc[UR36][R18.64+-0x8] ;  /* 0xfffff824120f7981 */ /* 0x000ee8000c1e1900 */
[----:B------:R-:W4:Y:S01]  /*0510*/  LDG.E R10, desc[UR36][R16.64+-0x8] ;  /* 0xfffff824100a7981 */ /* 0x000f22000c1e1900 */
[----:B------:R-:W-:Y:S01]  /*0520*/  VIADD R12, R2, 0x2 ;  /* 0x00000002020c7836 */ /* 0x000fe20000000000 */
[----:B------:R0:W1:Y:S01]  /*0530*/  LDC.64 R8, c[0x4][R26] ;  /* 0x010000001a087b82 */ /* 0x0000620000000a00 */
[----:B------:R-:W5:Y:S01]  /*0540*/  LDCU.64 UR4, c[0x4][0x18] ;  /* 0x01000300ff0477ac */ /* 0x000f620008000a00 */
[----:B------:R-:W-:Y:S01]  /*0550*/  IMAD.MOV.U32 R6, RZ, RZ, R25 ;  /* 0x000000ffff067224 */ /* 0x000fe200078e0019 */
[----:B------:R-:W-:-:S02]  /*0560*/  MOV R7, R24 ;  /* 0x0000001800077202 */ /* 0x000fc40000000f00 */
[----:B-----5:R-:W-:Y:S01]  /*0570*/  MOV R4, UR4 ;  /* 0x0000000400047c02 */ /* 0x020fe20008000f00 */
[----:B------:R-:W-:Y:S01]  /*0580*/  IMAD.U32 R5, RZ, RZ, UR5 ;  /* 0x00000005ff057e24 */ /* 0x000fe2000f8e00ff */
        /* <DEDUP_REMOVED lines=10> */
.L_x_38:
        /* <DEDUP_REMOVED lines=21> */
.L_x_39:
[----:B------:R-:W2:Y:S04]  /*0780*/  LDG.E R13, desc[UR36][R30.64] ;  /* 0x000000241e0d7981 */ /* 0x000ea8000c1e1900 */
[----:B------:R-:W3:Y:S04]  /*0790*/  LDG.E R14, desc[UR36][R28.64] ;  /* 0x000000241c0e7981 */ /* 0x000ee8000c1e1900 */
[----:B------:R-:W3:Y:S04]  /*07a0*/  LDG.E R15, desc[UR36][R18.64] ;  /* 0x00000024120f7981 */ /* 0x000ee8000c1e1900 */
[----:B------:R-:W4:Y:S01]  /*07b0*/  LDG.E R10, desc[UR36][R16.64] ;  /* 0x00000024100a7981 */ /* 0x000f22000c1e1900 */
[----:B------:R-:W-:Y:S01]  /*07c0*/  IADD3 R12, PT, PT, R2, 0x4, RZ ;  /* 0x00000004020c7810 */ /* 0x000fe20007ffe0ff */
[----:B------:R0:W1:Y:S01]  /*07d0*/  LDC.64 R8, c[0x4][R26] ;  /* 0x010000001a087b82 */ /* 0x0000620000000a00 */
[----:B------:R-:W5:Y:S01]  /*07e0*/  LDCU.64 UR4, c[0x4][0x18] ;  /* 0x01000300ff0477ac */ /* 0x000f620008000a00 */
[----:B------:R-:W-:Y:S01]  /*07f0*/  MOV R6, R25 ;  /* 0x0000001900067202 */ /* 0x000fe20000000f00 */
[----:B------:R-:W-:-:S02]  /*0800*/  IMAD.MOV.U32 R7, RZ, RZ, R24 ;  /* 0x000000ffff077224 */ /* 0x000fc400078e0018 */
[----:B-----5:R-:W-:Y:S02]  /*0810*/  IMAD.U32 R4, RZ, RZ, UR4 ;  /* 0x00000004ff047e24 */ /* 0x020fe4000f8e00ff */
        /* <DEDUP_REMOVED lines=11> */
.L_x_40:
        /* <DEDUP_REMOVED lines=21> */
.L_x_41:
        /* <DEDUP_REMOVED lines=21> */
.L_x_42:
[----:B------:R-:W2:Y:S04]  /*0b70*/  LDG.E R11, desc[UR36][R30.64+0xc] ;  /* 0x00000c241e0b7981 */ /* 0x000ea8000c1e1900 */
[----:B------:R-:W3:Y:S04]  /*0b80*/  LDG.E R12, desc[UR36][R28.64+0xc] ;  /* 0x00000c241c0c7981 */ /* 0x000ee8000c1e1900 */
[----:B------:R-:W3:Y:S04]  /*0b90*/  LDG.E R13, desc[UR36][R18.64+0xc] ;  /* 0x00000c24120d7981 */ /* 0x000ee8000c1e1900 */
[----:B------:R-:W4:Y:S01]  /*0ba0*/  LDG.E R8, desc[UR36][R16.64+0xc] ;  /* 0x00000c2410087981 */ /* 0x000f22000c1e1900 */
[----:B------:R-:W-:Y:S01]  /*0bb0*/  IADD3 R10, PT, PT, R2, 0x7, RZ ;  /* 0x00000007020a7810 */ /* 0x000fe20007ffe0ff */
[----:B------:R-:W0:Y:S01]  /*0bc0*/  LDC.64 R26, c[0x4][R26] ;  /* 0x010000001a1a7b82 */ /* 0x000e220000000a00 */
[----:B------:R-:W1:Y:S01]  /*0bd0*/  LDCU.64 UR4, c[0x4][0x18] ;  /* 0x01000300ff0477ac */ /* 0x000e620008000a00 */
[----:B------:R-:W-:Y:S01]  /*0be0*/  MOV R6, R25 ;  /* 0x0000001900067202 */ /* 0x000fe20000000f00 */
[----:B------:R-:W-:-:S02]  /*0bf0*/  IMAD.MOV.U32 R7, RZ, RZ, R24 ;  /* 0x000000ffff077224 */ /* 0x000fc400078e0018 */
[----:B-1----:R-:W-:Y:S02]  /*0c00*/  IMAD.U32 R4, RZ, RZ, UR4 ;  /* 0x00000004ff047e24 */ /* 0x002fe4000f8e00ff */
        /* <DEDUP_REMOVED lines=8> */
[----:B0---4-:R1:W-:Y:S02]  /*0c90*/  STL.64 [R23+0x10], R8 ;  /* 0x0000100817007387 */ /* 0x0113e40000100a00 */
[----:B------:R-:W-:-:S07]  /*0ca0*/  LEPC R20, `(.L_x_43) ;  /* 0x000000001014794e */ /* 0x000fce0000000000 */
[----:B-1----:R-:W-:Y:S05]  /*0cb0*/  CALL.ABS.NOINC R26 ;  /* 0x000000001a007343 */ /* 0x002fea0003c00000 */
.L_x_43:
[----:B------:R-:W-:Y:S01]  /*0cc0*/  VIADD R2, R2, 0x8 ;  /* 0x0000000802027836 */ /* 0x000fe20000000000 */
[----:B------:R-:W-:Y:S02]  /*0cd0*/  IADD3 R28, P2, PT, R28, 0x20, RZ ;  /* 0x000000201c1c7810 */ /* 0x000fe40007f5e0ff */
[----:B------:R-:W-:Y:S02]  /*0ce0*/  IADD3 R18, P3, PT, R18, 0x20, RZ ;  /* 0x0000002012127810 */ /* 0x000fe40007f7e0ff */
[----:B------:R-:W-:Y:S01]  /*0cf0*/  ISETP.NE.AND P0, PT, R2, R22, PT ;  /* 0x000000160200720c */ /* 0x000fe20003f05270 */
[----:B------:R-:W-:Y:S01]  /*0d00*/  IMAD.X R29, RZ, RZ, R29, P2 ;  /* 0x000000ffff1d7224 */ /* 0x000fe200010e061d */
[----:B------:R-:W-:Y:S01]  /*0d10*/  IADD3 R30, P1, PT, R30, 0x20, RZ ;  /* 0x000000201e1e7810 */ /* 0x000fe20007f3e0ff */
[----:B------:R-:W-:Y:S01]  /*0d20*/  IMAD.X R19, RZ, RZ, R19, P3 ;  /* 0x000000ffff137224 */ /* 0x000fe200018e0613 */
[----:B------:R-:W-:Y:S02]  /*0d30*/  IADD3 R16, P4, PT, R16, 0x20, RZ ;  /* 0x0000002010107810 */ /* 0x000fe40007f9e0ff */
[----:B------:R-:W-:-:S02]  /*0d40*/  IADD3.X R31, PT, PT, RZ, R31, RZ, P1, !PT ;  /* 0x0000001fff1f7210 */ /* 0x000fc40000ffe4ff */
[----:B------:R-:W-:-:S05]  /*0d50*/  IADD3.X R17, PT, PT, RZ, R17, RZ, P4, !PT ;  /* 0x00000011ff117210 */ /* 0x000fca00027fe4ff */
[----:B------:R-:W-:Y:S05]  /*0d60*/  @P0 BRA `(.L_x_44) ;  /* 0xfffffff4002c0947 */ /* 0x000fea000383ffff */
[----:B------:R-:W-:Y:S05]  /*0d70*/  BSYNC.RECONVERGENT B6 ;  /* 0x0000000000067941 */ /* 0x000fea0003800200 */
.L_x_35:
[----:B------:R-:W1:Y:S02]  /*0d80*/  LDC R0, c[0x0][0x3a0] ;  /* 0x0000e800ff007b82 */ /* 0x000e640000000800 */
[----:B-1----:R-:W-:-:S13]  /*0d90*/  LOP3.LUT P0, R0, R0, 0x7, RZ, 0xc0, !PT ;  /* 0x0000000700007812 */ /* 0x002fda000780c0ff */
[----:B0-----:R-:W-:Y:S05]  /*0da0*/  @!P0 EXIT ;  /* 0x000000000000894d */ /* 0x001fea0003800000 */
[----:B------:R-:W-:-:S13]  /*0db0*/  ISETP.GE.U32.AND P0, PT, R0, 0x4, PT ;  /* 0x000000040000780c */ /* 0x000fda0003f06070 */
[----:B------:R-:W-:Y:S05]  /*0dc0*/  @!P0 BRA `(.L_x_45) ;  /* 0x0000000400748947 */ /* 0x000fea0003800000 */
[----:B------:R-:W0:Y:S08]  /*0dd0*/  LDC.64 R28, c[0x0][0x380] ;  /* 0x0000e000ff1c7b82 */ /* 0x000e300000000a00 */
[----:B------:R-:W1:Y:S08]  /*0de0*/  LDC.64 R26, c[0x0][0x388] ;  /* 0x0000e200ff1a7b82 */ /* 0x000e700000000a00 */
[----:B------:R-:W2:Y:S08]  /*0df0*/  LDC.64 R18, c[0x0][0x390] ;  /* 0x0000e400ff127b82 */ /* 0x000eb00000000a00 */
[----:B------:R-:W3:Y:S01]  /*0e00*/  LDC.64 R16, c[0x0][0x398] ;  /* 0x0000e600ff107b82 */ /* 0x000ee20000000a00 */
[C---:B0-----:R-:W-:Y:S01]  /*0e10*/  IMAD.WIDE.U32 R28, R22.reuse, 0x4, R28 ;  /* 0x00000004161c7825 */ /* 0x041fe200078e001c */
[----:B------:R-:W-:Y:S01]  /*0e20*/  MOV R2, 0x0 ;  /* 0x0000000000027802 */ /* 0x000fe20000000f00 */
[----:B------:R-:W0:Y:S03]  /*0e30*/  LDCU.64 UR4, c[0x4][0x18] ;  /* 0x01000300ff0477ac */ /* 0x000e260008000a00 */
[----:B------:R-:W4:Y:S01]  /*0e40*/  LDG.E R23, desc[UR36][R28.64] ;  /* 0x000000241c177981 */ /* 0x000f22000c1e1900 */
[----:B-1----:R-:W-:-:S05]  /*0e50*/  IMAD.WIDE.U32 R26, R22, 0x4, R26 ;  /* 0x00000004161a7825 */ /* 0x002fca00078e001a */
[----:B------:R-:W4:Y:S01]  /*0e60*/  LDG.E R10, desc[UR36][R26.64] ;  /* 0x000000241a0a7981 */ /* 0x000f22000c1e1900 */
[----:B--2---:R-:W-:-:S05]  /*0e70*/  IMAD.WIDE.U32 R18, R22, 0x4, R18 ;  /* 0x0000000416127825 */ /* 0x004fca00078e0012 */
[----:B------:R-:W4:Y:S01]  /*0e80*/  LDG.E R11, desc[UR36][R18.64] ;  /* 0x00000024120b7981 */ /* 0x000f22000c1e1900 */
[----:B---3--:R-:W-:-:S05]  /*0e90*/  IMAD.WIDE.U32 R16, R22, 0x4, R16 ;  /* 0x0000000416107825 */ /* 0x008fca00078e0010 */
[----:B------:R-:W2:Y:S01]  /*0ea0*/  LDG.E R12, desc[UR36][R16.64] ;  /* 0x00000024100c7981 */ /* 0x000ea2000c1e1900 */
[----:B------:R1:W3:Y:S01]  /*0eb0*/  LDC.64 R8, c[0x4][R2] ;  /* 0x0100000002087b82 */ /* 0x0002e20000000a00 */
[----:B0-----:R-:W-:Y:S01]  /*0ec0*/  IMAD.U32 R4, RZ, RZ, UR4 ;  /* 0x00000004ff047e24 */ /* 0x001fe2000f8e00ff */
[----:B------:R-:W-:Y:S01]  /*0ed0*/  MOV R6, R25 ;  /* 0x0000001900067202 */ /* 0x000fe20000000f00 */
[----:B------:R-:W-:Y:S02]  /*0ee0*/  IMAD.U32 R5, RZ, RZ, UR5 ;  /* 0x00000005ff057e24 */ /* 0x000fe4000f8e00ff */
[----:B------:R-:W-:Y:S01]  /*0ef0*/  IMAD.MOV.U32 R7, RZ, RZ, R24 ;  /* 0x000000ffff077224 */ /* 0x000fe200078e0018 */
[----:B----4-:R-:W-:-:S05]  /*0f00*/  IADD3 R13, PT, PT, R23, R11, R10 ;  /* 0x0000000b170d7210 */ /* 0x010fca0007ffe00a */
[----:B------:R-:W-:-:S05]  /*0f10*/  IMAD.HI R0, R13, 0x2aaaaaab, RZ ;  /* 0x2aaaaaab0d007827 */ /* 0x000fca00078e02ff */
[----:B------:R-:W-:-:S04]  /*0f20*/  SHF.R.U32.HI R3, RZ, 0x1f, R0 ;  /* 0x0000001fff037819 */ /* 0x000fc80000011600 */
[----:B------:R-:W-:-:S05]  /*0f30*/  LEA.HI R0, R0, R3, RZ, 0x1e ;  /* 0x0000000300007211 */ /* 0x000fca00078ff0ff */
[----:B------:R-:W-:Y:S01]  /*0f40*/  IMAD R13, R0, -0x18, R13 ;  /* 0xffffffe8000d7824 */ /* 0x000fe200078e020d */
[----:B------:R1:W-:Y:S04]  /*0f50*/  STL.64 [R1], R22 ;  /* 0x0000001601007387 */ /* 0x0003e80000100a00 */
[----:B------:R1:W-:Y:S04]  /*0f60*/  STL.64 [R1+0x8], R10 ;  /* 0x0000080a01007387 */ /* 0x0003e80000100a00 */
[----:B--23--:R1:W-:Y:S02]  /*0f70*/  STL.64 [R1+0x10], R12 ;  /* 0x0000100c01007387 */ /* 0x00c3e40000100a00 */
[----:B------:R-:W-:-:S07]  /*0f80*/  LEPC R20, `(.L_x_46) ;  /* 0x000000001014794e */ /* 0x000fce0000000000 */
[----:B-1----:R-:W-:Y:S05]  /*0f90*/  CALL.ABS.NOINC R8 ;  /* 0x0000000008007343 */ /* 0x002fea0003c00000 */
.L_x_46:
        /* <DEDUP_REMOVED lines=21> */
.L_x_47:
        /* <DEDUP_REMOVED lines=21> */
.L_x_48:
[----:B------:R-:W2:Y:S04]  /*1240*/  LDG.E R9, desc[UR36][R28.64+0xc] ;  /* 0x00000c241c097981 */ /* 0x000ea8000c1e1900 */
[----:B------:R-:W3:Y:S04]  /*1250*/  LDG.E R10, desc[UR36][R26.64+0xc] ;  /* 0x00000c241a0a7981 */ /* 0x000ee8000c1e1900 */
[----:B------:R-:W3:Y:S04]  /*1260*/  LDG.E R11, desc[UR36][R18.64+0xc] ;  /* 0x00000c24120b7981 */ /* 0x000ee8000c1e1900 */
[----:B------:R-:W4:Y:S01]  /*1270*/  LDG.E R12, desc[UR36][R16.64+0xc] ;  /* 0x00000c24100c7981 */ /* 0x000f22000c1e1900 */
[----:B------:R-:W-:Y:S01]  /*1280*/  IADD3 R8, PT, PT, R22, 0x3, RZ ;  /* 0x0000000316087810 */ /* 0x000fe20007ffe0ff */
[----:B------:R-:W0:Y:S01]  /*1290*/  LDCU.64 UR4, c[0x4][0x18] ;  /* 0x01000300ff0477ac */ /* 0x000e220008000a00 */
[----:B------:R-:W-:Y:S01]  /*12a0*/  MOV R6, R25 ;  /* 0x0000001900067202 */ /* 0x000fe20000000f00 */
[----:B------:R-:W-:-:S02]  /*12b0*/  IMAD.MOV.U32 R7, RZ, RZ, R24 ;  /* 0x000000ffff077224 */ /* 0x000fc400078e0018 */
[----:B0-----:R-:W-:Y:S02]  /*12c0*/  IMAD.U32 R4, RZ, RZ, UR4 ;  /* 0x00000004ff047e24 */ /* 0x001fe4000f8e00ff */
[----:B------:R-:W-:Y:S01]  /*12d0*/  IMAD.U32 R5, RZ, RZ, UR5 ;  /* 0x00000005ff057e24 */ /* 0x000fe2000f8e00ff */
[----:B--2---:R0:W-:Y:S01]  /*12e0*/  STL.64 [R1], R8 ;  /* 0x0000000801007387 */ /* 0x0041e20000100a00 */
[----:B---3--:R-:W-:-:S03]  /*12f0*/  IADD3 R13, PT, PT, R9, R11, R10 ;  /* 0x0000000b090d7210 */ /* 0x008fc60007ffe00a */
[----:B------:R0:W-:Y:S02]  /*1300*/  STL.64 [R1+0x8], R10 ;  /* 0x0000080a01007387 */ /* 0x0001e40000100a00 */
[----:B------:R-:W-:-:S05]  /*1310*/  IMAD.HI R0, R13, 0x2aaaaaab, RZ ;  /* 0x2aaaaaab0d007827 */ /* 0x000fca00078e02ff */
[----:B------:R-:W-:-:S04]  /*1320*/  SHF.R.U32.HI R3, RZ, 0x1f, R0 ;  /* 0x0000001fff037819 */ /* 0x000fc80000011600 */
[----:B------:R-:W-:Y:S02]  /*1330*/  LEA.HI R0, R0, R3, RZ, 0x1e ;  /* 0x0000000300007211 */ /* 0x000fe400078ff0ff */
[----:B------:R-:W1:Y:S03]  /*1340*/  LDC.64 R2, c[0x4][R2] ;  /* 0x0100000002027b82 */ /* 0x000e660000000a00 */
[----:B------:R-:W-:-:S05]  /*1350*/  IMAD R13, R0, -0x18, R13 ;  /* 0xffffffe8000d7824 */ /* 0x000fca00078e020d */
[----:B----4-:R0:W-:Y:S02]  /*1360*/  STL.64 [R1+0x10], R12 ;  /* 0x0000100c01007387 */ /* 0x0101e40000100a00 */
[----:B------:R-:W-:-:S07]  /*1370*/  LEPC R20, `(.L_x_49) ;  /* 0x000000001014794e */ /* 0x000fce0000000000 */
[----:B01----:R-:W-:Y:S05]  /*1380*/  CALL.ABS.NOINC R2 ;  /* 0x0000000002007343 */ /* 0x003fea0003c00000 */
.L_x_49:
[----:B------:R-:W-:-:S07]  /*1390*/  VIADD R22, R22, 0x4 ;  /* 0x0000000416167836 */ /* 0x000fce0000000000 */
.L_x_45:
[----:B------:R-:W0:Y:S02]  /*13a0*/  LDC R0, c[0x0][0x3a0] ;  /* 0x0000e800ff007b82 */ /* 0x000e240000000800 */
[----:B0-----:R-:W-:-:S13]  /*13b0*/  LOP3.LUT P0, R0, R0, 0x3, RZ, 0xc0, !PT ;  /* 0x0000000300007812 */ /* 0x001fda000780c0ff */
[----:B------:R-:W-:Y:S05]  /*13c0*/  @!P0 EXIT ;  /* 0x000000000000894d */ /* 0x000fea0003800000 */
[----:B------:R-:W-:-:S13]  /*13d0*/  ISETP.NE.AND P0, PT, R0, 0x1, PT ;  /* 0x000000010000780c */ /* 0x000fda0003f05270 */
        /* <DEDUP_REMOVED lines=16> */
[----:B0-----:R-:W-:Y:S01]  /*14e0*/  MOV R4, UR4 ;  /* 0x0000000400047c02 */ /* 0x001fe20008000f00 */
[----:B------:R-:W-:Y:S01]  /*14f0*/  IMAD.U32 R5, RZ, RZ, UR5 ;  /* 0x00000005ff057e24 */ /* 0x000fe2000f8e00ff */
[----:B------:R-:W-:Y:S01]  /*1500*/  MOV R7, R24 ;  /* 0x0000001800077202 */ /* 0x000fe20000000f00 */
        /* <DEDUP_REMOVED lines=11> */
.L_x_51:
[----:B------:R-:W2:Y:S04]  /*15c0*/  LDG.E R13, desc[UR36][R28.64+0x4] ;  /* 0x000004241c0d7981 */ /* 0x000ea8000c1e1900 */
[----:B------:R-:W3:Y:S04]  /*15d0*/  LDG.E R8, desc[UR36][R26.64+0x4] ;  /* 0x000004241a087981 */ /* 0x000ee8000c1e1900 */
[----:B------:R-:W3:Y:S04]  /*15e0*/  LDG.E R9, desc[UR36][R18.64+0x4] ;  /* 0x0000042412097981 */ /* 0x000ee8000c1e1900 */
[----:B------:R-:W4:Y:S01]  /*15f0*/  LDG.E R10, desc[UR36][R16.64+0x4] ;  /* 0x00000424100a7981 */ /* 0x000f22000c1e1900 */
[----:B------:R-:W-:Y:S01]  /*1600*/  VIADD R12, R22, 0x1 ;  /* 0x00000001160c7836 */ /* 0x000fe20000000000 */
[----:B------:R-:W0:Y:S01]  /*1610*/  LDCU.64 UR4, c[0x4][0x18] ;  /* 0x01000300ff0477ac */ /* 0x000e220008000a00 */
[----:B------:R-:W-:-:S02]  /*1620*/  IMAD.MOV.U32 R6, RZ, RZ, R25 ;  /* 0x000000ffff067224 */ /* 0x000fc400078e0019 */
[----:B------:R-:W-:Y:S02]  /*1630*/  IMAD.MOV.U32 R7, RZ, RZ, R24 ;  /* 0x000000ffff077224 */ /* 0x000fe400078e0018 */
[----:B0-----:R-:W-:Y:S01]  /*1640*/  IMAD.U32 R4, RZ, RZ, UR4 ;  /* 0x00000004ff047e24 */ /* 0x001fe2000f8e00ff */
[----:B------:R-:W-:Y:S01]  /*1650*/  MOV R5, UR5 ;  /* 0x0000000500057c02 */ /* 0x000fe20008000f00 */
        /* <DEDUP_REMOVED lines=11> */
.L_x_52:
[----:B------:R-:W-:-:S07]  /*1710*/  IADD3 R22, PT, PT, R22, 0x2, RZ ;  /* 0x0000000216167810 */ /* 0x000fce0007ffe0ff */
.L_x_50:
[----:B------:R-:W0:Y:S02]  /*1720*/  LDC R0, c[0x0][0x3a0] ;  /* 0x0000e800ff007b82 */ /* 0x000e240000000800 */
[----:B0-----:R-:W-:-:S04]  /*1730*/  LOP3.LUT R0, R0, 0x1, RZ, 0xc0, !PT ;  /* 0x0000000100007812 */ /* 0x001fc800078ec0ff */
[----:B------:R-:W-:-:S13]  /*1740*/  ISETP.NE.U32.AND P0, PT, R0, 0x1, PT ;  /* 0x000000010000780c */ /* 0x000fda0003f05070 */
[----:B------:R-:W-:Y:S05]  /*1750*/  @P0 EXIT ;  /* 0x000000000000094d */ /* 0x000fea0003800000 */
[----:B------:R-:W0:Y:S01]  /*1760*/  LDC.64 R4, c[0x0][0x380] ;  /* 0x0000e000ff047b82 */ /* 0x000e220000000a00 */
[----:B------:R-:W1:Y:S07]  /*1770*/  LDCU.64 UR4, c[0x4][0x18] ;  /* 0x01000300ff0477ac */ /* 0x000e6e0008000a00 */
[----:B------:R-:W2:Y:S08]  /*1780*/  LDC.64 R6, c[0x0][0x388] ;  /* 0x0000e200ff067b82 */ /* 0x000eb00000000a00 */
[----:B------:R-:W3:Y:S08]  /*1790*/  LDC.64 R10, c[0x0][0x390] ;  /* 0x0000e400ff0a7b82 */ /* 0x000ef00000000a00 */
[----:B------:R-:W4:Y:S01]  /*17a0*/  LDC.64 R12, c[0x0][0x398] ;  /* 0x0000e600ff0c7b82 */ /* 0x000f220000000a00 */
[----:B0-----:R-:W-:-:S05]  /*17b0*/  IMAD.WIDE.U32 R4, R22, 0x4, R4 ;  /* 0x0000000416047825 */ /* 0x001fca00078e0004 */
[----:B------:R1:W5:Y:S01]  /*17c0*/  LDG.E R23, desc[UR36][R4.64] ;  /* 0x0000002404177981 */ /* 0x000362000c1e1900 */
[----:B--2---:R-:W-:-:S05]  /*17d0*/  IMAD.WIDE.U32 R6, R22, 0x4, R6 ;  /* 0x0000000416067825 */ /* 0x004fca00078e0006 */
[----:B------:R0:W5:Y:S01]  /*17e0*/  LDG.E R2, desc[UR36][R6.64] ;  /* 0x0000002406027981 */ /* 0x000162000c1e1900 */
[----:B---3--:R-:W-:-:S05]  /*17f0*/  IMAD.WIDE.U32 R10, R22, 0x4, R10 ;  /* 0x00000004160a7825 */ /* 0x008fca00078e000a */
[----:B------:R-:W5:Y:S01]  /*1800*/  LDG.E R3, desc[UR36][R10.64] ;  /* 0x000000240a037981 */ /* 0x000f62000c1e1900 */
[----:B----4-:R-:W-:-:S05]  /*1810*/  IMAD.WIDE.U32 R12, R22, 0x4, R12 ;  /* 0x00000004160c7825 */ /* 0x010fca00078e000c */
[----:B------:R-:W2:Y:S01]  /*1820*/  LDG.E R8, desc[UR36][R12.64] ;  /* 0x000000240c087981 */ /* 0x000ea2000c1e1900 */
[----:B-1----:R-:W-:Y:S01]  /*1830*/  IMAD.U32 R4, RZ, RZ, UR4 ;  /* 0x00000004ff047e24 */ /* 0x002fe2000f8e00ff */
[----:B0-----:R-:W-:Y:S01]  /*1840*/  MOV R6, R25 ;  /* 0x0000001900067202 */ /* 0x001fe20000000f00 */
[----:B------:R-:W-:Y:S02]  /*1850*/  IMAD.U32 R5, RZ, RZ, UR5 ;  /* 0x00000005ff057e24 */ /* 0x000fe4000f8e00ff */
[----:B------:R-:W-:Y:S01]  /*1860*/  IMAD.MOV.U32 R7, RZ, RZ, R24 ;  /* 0x000000ffff077224 */ /* 0x000fe200078e0018 */
[----:B-----5:R-:W-:-:S05]  /*1870*/  IADD3 R9, PT, PT, R23, R3, R2 ;  /* 0x0000000317097210 */ /* 0x020fca0007ffe002 */
[----:B------:R-:W-:-:S05]  /*1880*/  IMAD.HI R0, R9, 0x2aaaaaab, RZ ;  /* 0x2aaaaaab09007827 */ /* 0x000fca00078e02ff */
[----:B------:R-:W-:-:S04]  /*1890*/  SHF.R.U32.HI R15, RZ, 0x1f, R0 ;  /* 0x0000001fff0f7819 */ /* 0x000fc80000011600 */
[----:B------:R-:W-:-:S05]  /*18a0*/  LEA.HI R0, R0, R15, RZ, 0x1e ;  /* 0x0000000f00007211 */ /* 0x000fca00078ff0ff */
[----:B------:R-:W-:Y:S01]  /*18b0*/  IMAD R9, R0, -0x18, R9 ;  /* 0xffffffe800097824 */ /* 0x000fe200078e0209 */
[----:B------:R-:W-:Y:S01]  /*18c0*/  MOV R0, 0x0 ;  /* 0x0000000000007802 */ /* 0x000fe20000000f00 */
[----:B------:R0:W-:Y:S03]  /*18d0*/  STL.64 [R1], R22 ;  /* 0x0000001601007387 */ /* 0x0001e60000100a00 */
[----:B------:R0:W1:Y:S01]  /*18e0*/  LDC.64 R10, c[0x4][R0] ;  /* 0x01000000000a7b82 */ /* 0x0000620000000a00 */
[----:B------:R0:W-:Y:S04]  /*18f0*/  STL.64 [R1+0x8], R2 ;  /* 0x0000080201007387 */ /* 0x0001e80000100a00 */
[----:B--2---:R0:W-:Y:S02]  /*1900*/  STL.64 [R1+0x10], R8 ;  /* 0x0000100801007387 */ /* 0x0041e40000100a00 */
[----:B------:R-:W-:-:S07]  /*1910*/  LEPC R20, `(.L_x_53) ;  /* 0x000000001014794e */ /* 0x000fce0000000000 */
[----:B01----:R-:W-:Y:S05]  /*1920*/  CALL.ABS.NOINC R10 ;  /* 0x000000000a007343 */ /* 0x003fea0003c00000 */
.L_x_53:
[----:B------:R-:W-:Y:S05]  /*1930*/  EXIT ;  /* 0x000000000000794d */ /* 0x000fea0003800000 */
.L_x_54:
        /* <DEDUP_REMOVED lines=12> */
.L_x_217:


//--------------------- .text._Z7sortBFSPiS_S_S_S_S_S_iS_S_S_S_S_S_ --------------------------
	.section	.text._Z7sortBFSPiS_S_S_S_S_S_iS_S_S_S_S_S_,"ax",@progbits
	.align	128
        .global         _Z7sortBFSPiS_S_S_S_S_S_iS_S_S_S_S_S_
        .type           _Z7sortBFSPiS_S_S_S_S_S_iS_S_S_S_S_S_,@function
        .size           _Z7sortBFSPiS_S_S_S_S_S_iS_S_S_S_S_S_,(.L_x_215 - _Z7sortBFSPiS_S_S_S_S_S_iS_S_S_S_S_S_)
        .other          _Z7sortBFSPiS_S_S_S_S_S_iS_S_S_S_S_S_,@"STO_CUDA_ENTRY STV_DEFAULT"
_Z7sortBFSPiS_S_S_S_S_S_iS_S_S_S_S_S_:
.text._Z7sortBFSPiS_S_S_S_S_S_iS_S_S_S_S_S_:
[----:B------:R-:W0:Y:S08]  /*0000*/  LDC R1, c[0x0][0x37c] ;  /* 0x0000df00ff017b82 */ /* 0x000e300000000800 */
[----:B------:R-:W1:Y:S01]  /*0010*/  LDC.64 R4, c[0x0][0x3b0] ;  /* 0x0000ec00ff047b82 */ /* 0x000e620000000a00 */
[----:B------:R-:W1:Y:S01]  /*0020*/  LDCU.64 UR36, c[0x0][0x358] ;  /* 0x00006b00ff2477ac */ /* 0x000e620008000a00 */
[----:B0-----:R-:W-:Y:S01]  /*0030*/  VIADD R1, R1, 0xfffffff8 ;  /* 0xfffffff801017836 */ /* 0x001fe20000000000 */
[----:B-1----:R-:W2:Y:S01]  /*0040*/  LDG.E R5, desc[UR36][R4.64] ;  /* 0x0000002404057981 */ /* 0x002ea2000c1e1900 */
[----:B------:R-:W0:Y:S04]  /*0050*/  LDCU UR5, c[0x0][0x2fc] ;  /* 0x00005f80ff0577ac */ /* 0x000e280008000800 */
[----:B------:R-:W1:Y:S01]  /*0060*/  S2UR UR6, SR_CTAID.X ;  /* 0x00000000000679c3 */ /* 0x000e620000002500 */
[----:B------:R-:W1:Y:S01]  /*0070*/  S2R R3, SR_TID.X ;  /* 0x0000000000037919 */ /* 0x000e620000002100 */
[----:B------:R-:W3:Y:S06]  /*0080*/  LDCU UR4, c[0x0][0x2f8] ;  /* 0x00005f00ff0477ac */ /* 0x000eec0008000800 */
[----:B------:R-:W1:Y:S01]  /*0090*/  LDC R2, c[0x0][0x360] ;  /* 0x0000d800ff027b82 */ /* 0x000e620000000800 */
[----:B---3--:R-:W-:-:S05]  /*00a0*/  IADD3 R6, P1, PT, R1, UR4, RZ ;  /* 0x0000000401067c10 */ /* 0x008fca000ff3e0ff */
[----:B0-----:R-:W-:Y:S02]  /*00b0*/  IMAD.X R7, RZ, RZ, UR5, P1 ;  /* 0x00000005ff077e24 */ /* 0x001fe400088e06ff */
[----:B-1----:R-:W-:-:S05]  /*00c0*/  IMAD R2, R2, UR6, R3 ;  /* 0x0000000602027c24 */ /* 0x002fca000f8e0203 */
[----:B--2---:R-:W-:-:S13]  /*00d0*/  ISETP.GE.AND P0, PT, R2, R5, PT ;  /* 0x000000050200720c */ /* 0x004fda0003f06270 */
[----:B------:R-:W-:Y:S05]  /*00e0*/  @P0 EXIT ;  /* 0x000000000000094d */ /* 0x000fea0003800000 */
[----:B------:R-:W0:Y:S08]  /*00f0*/  LDC.64 R12, c[0x0][0x3a0] ;  /* 0x0000e800ff0c7b82 */ /* 0x000e300000000a00 */
[----:B------:R-:W1:Y:S01]  /*0100*/  LDC.64 R14, c[0x0][0x3a8] ;  /* 0x0000ea00ff0e7b82 */ /* 0x000e620000000a00 */
[----:B0-----:R-:W-:-:S05]  /*0110*/  IMAD.WIDE R12, R2, 0x4, R12 ;  /* 0x00000004020c7825 */ /* 0x001fca00078e020c */
[----:B------:R-:W2:Y:S01]  /*0120*/  LDG.E R3, desc[UR36][R12.64] ;  /* 0x000000240c037981 */ /* 0x000ea2000c1e1900 */
[----:B-1----:R-:W-:-:S05]  /*0130*/  IMAD.WIDE R14, R2, 0x4, R14 ;  /* 0x00000004020e7825 */ /* 0x002fca00078e020e */
[----:B------:R-:W2:Y:S01]  /*0140*/  LDG.E R4, desc[UR36][R14.64] ;  /* 0x000000240e047981 */ /* 0x000ea2000c1e1900 */
[----:B------:R-:W-:Y:S01]  /*0150*/  BSSY.RECONVERGENT B6, `(.L_x_55) ;  /* 0x00000a8000067945 */ /* 0x000fe20003800200 */
[----:B--2---:R-:W-:-:S13]  /*0160*/  ISETP.GT.AND P0, PT, R4, R3, PT ;  /* 0x000000030400720c */ /* 0x004fda0003f04270 */
[----:B------:R-:W-:Y:S05]  /*0170*/  @!P0 BRA `(.L_x_56) ;  /* 0x0000000800948947 */ /* 0x000fea0003800000 */
[----:B------:R-:W-:Y:S02]  /*0180*/  IMAD.MOV.U32 R8, RZ, RZ, RZ ;  /* 0x000000ffff087224 */ /* 0x000fe400078e00ff */
[----:B------:R-:W-:-:S07]  /*0190*/  IMAD.MOV.U32 R39, RZ, RZ, R3 ;  /* 0x000000ffff277224 */ /* 0x000fce00078e0003 */
.L_x_63:
[----:B0-2---:R-:W0:Y:S08]  /*01a0*/  LDC.64 R10, c[0x0][0x388] ;  /* 0x0000e200ff0a7b82 */ /* 0x005e300000000a00 */
[----:B-1----:R-:W1:Y:S08]  /*01b0*/  LDC.64 R16, c[0x0][0x380] ;  /* 0x0000e000ff107b82 */ /* 0x002e700000000a00 */
[----:B------:R-:W2:Y:S01]  /*01c0*/  LDC.64 R18, c[0x0][0x390] ;  /* 0x0000e400ff127b82 */ /* 0x000ea20000000a00 */
[----:B0-----:R-:W-:-:S06]  /*01d0*/  IMAD.WIDE R10, R39, 0x4, R10 ;  /* 0x00000004270a7825 */ /* 0x001fcc00078e020a */
[----:B------:R-:W3:Y:S01]  /*01e0*/  LDG.E R10, desc[UR36][R10.64+0x4] ;  /* 0x000004240a0a7981 */ /* 0x000ee2000c1e1900 */
[----:B-1----:R-:W-:-:S05]  /*01f0*/  IMAD.WIDE R16, R39, 0x4, R16 ;  /* 0x0000000427107825 */ /* 0x002fca00078e0210 */
[----:B------:R-:W3:Y:S01]  /*0200*/  LDG.E R5, desc[UR36][R16.64+0x4] ;  /* 0x0000042410057981 */ /* 0x000ee2000c1e1900 */
[----:B--2---:R-:W-:-:S05]  /*0210*/  IMAD.WIDE R18, R39, 0x4, R18 ;  /* 0x0000000427127825 */ /* 0x004fca00078e0212 */
[----:B------:R-:W3:Y:S02]  /*0220*/  LDG.E R9, desc[UR36][R18.64+0x4] ;  /* 0x0000042412097981 */ /* 0x000ee4000c1e1900 */
[----:B---3--:R-:W-:-:S05]  /*0230*/  IADD3 R0, PT, PT, R9, R10, R5 ;  /* 0x0000000a09007210 */ /* 0x008fca0007ffe005 */
[----:B------:R-:W-:-:S05]  /*0240*/  IMAD.HI R20, R0, 0x2aaaaaab, RZ ;  /* 0x2aaaaaab00147827 */ /* 0x000fca00078e02ff */
[----:B------:R-:W-:-:S04]  /*0250*/  SHF.R.U32.HI R21, RZ, 0x1f, R20 ;  /* 0x0000001fff157819 */ /* 0x000fc80000011614 */
[----:B------:R-:W-:Y:S02]  /*0260*/  LEA.HI R21, R20, R21, RZ, 0x1e ;  /* 0x0000001514157211 */ /* 0x000fe400078ff0ff */
[----:B------:R-:W-:-:S03]  /*0270*/  MOV R20, 0x2a0 ;  /* 0x000002a000147802 */ /* 0x000fc60000000f00 */
[----:B------:R-:W-:-:S07]  /*0280*/  IMAD R0, R21, -0x18, R0 ;  /* 0xffffffe815007824 */ /* 0x000fce00078e0200 */
[----:B------:R-:W-:Y:S05]  /*0290*/  CALL.REL.NOINC `($_Z7sortBFSPiS_S_S_S_S_S_iS_S_S_S_S_S_$_Z12binarySearchPiS_S_iii) ;  /* 0x0000004800a47944 */ /* 0x000fea0003c00000 */
[----:B------:R-:W-:-:S13]  /*02a0*/  ISETP.GT.AND P0, PT, R0, -0x1, PT ;  /* 0xffffffff0000780c */ /* 0x000fda0003f04270 */
[----:B------:R-:W-:Y:S05]  /*02b0*/  @!P0 BRA `(.L_x_57) ;  /* 0x0000004800788947 */ /* 0x000fea0003800000 */
[----:B------:R-:W0:Y:S02]  /*02c0*/  LDC.64 R16, c[0x0][0x398] ;  /* 0x0000e600ff107b82 */ /* 0x000e240000000a00 */
[----:B0-----:R-:W-:-:S05]  /*02d0*/  IMAD.WIDE R18, R39, 0x4, R16 ;  /* 0x0000000427127825 */ /* 0x001fca00078e0210 */
[----:B------:R0:W5:Y:S01]  /*02e0*/  LDG.E R11, desc[UR36][R18.64+0x4] ;  /* 0x00000424120b7981 */ /* 0x000162000c1e1900 */
[----:B------:R-:W-:Y:S01]  /*02f0*/  ISETP.GE.AND P0, PT, R39, R0, PT ;  /* 0x000000002700720c */ /* 0x000fe20003f06270 */
[----:B------:R-:W-:-:S12]  /*0300*/  BSSY.RECONVERGENT B0, `(.L_x_58) ;  /* 0x000007d000007945 */ /* 0x000fd80003800200 */
[----:B0-----:R-:W-:Y:S05]  /*0310*/  @!P0 BRA `(.L_x_59) ;  /* 0x0000000400ec8947 */ /* 0x001fea0003800000 */
[----:B------:R-:W-:Y:S01]  /*0320*/  IMAD.IADD R41, R3, 0x1, R8 ;  /* 0x0000000103297824 */ /* 0x000fe200078e0208 */
[----:B------:R-:W-:Y:S01]  /*0330*/  BSSY.RECONVERGENT B1, `(.L_x_60) ;  /* 0x000003d000017945 */ /* 0x000fe20003800200 */
[----:B------:R-:W-:-:S03]  /*0340*/  IMAD.MOV.U32 R43, RZ, RZ, R39 ;  /* 0x000000ffff2b7224 */ /* 0x000fc600078e0027 */
[----:B------:R-:W-:-:S04]  /*0350*/  IADD3 R38, PT, PT, R41, 0x1, -R0 ;  /* 0x0000000129267810 */ /* 0x000fc80007ffe800 */
[----:B------:R-:W-:-:S13]  /*0360*/  LOP3.LUT P0, R38, R38, 0x3, RZ, 0xc0, !PT ;  /* 0x0000000326267812 */ /* 0x000fda000780c0ff */
[----:B------:R-:W-:Y:S05]  /*0370*/  @!P0 BRA `(.L_x_61) ;  /* 0x0000000000e08947 */ /* 0x000fea0003800000 */
[----:B------:R-:W0:Y:S08]  /*0380*/  LDC.64 R18, c[0x0][0x380] ;  /* 0x0000e000ff127b82 */ /* 0x000e300000000a00 */
[----:B------:R-:W1:Y:S01]  /*0390*/  LDC.64 R20, c[0x0][0x388] ;  /* 0x0000e200ff147b82 */ /* 0x000e620000000a00 */
[----:B------:R-:W-:-:S07]  /*03a0*/  VIADD R45, R41, 0x1 ;  /* 0x00000001292d7836 */ /* 0x000fce0000000000 */
[----:B------:R-:W2:Y:S01]  /*03b0*/  LDC.64 R22, c[0x0][0x390] ;  /* 0x0000e400ff167b82 */ /* 0x000ea20000000a00 */
[----:B0-----:R-:W-:-:S05]  /*03c0*/  IMAD.WIDE.U32 R30, R39, 0x4, R18 ;  /* 0x00000004271e7825 */ /* 0x001fca00078e0012 */
[----:B------:R-:W3:Y:S01]  /*03d0*/  LDG.E R43, desc[UR36][R30.64] ;  /* 0x000000241e2b7981 */ /* 0x000ee2000c1e1900 */
[----:B------:R-:W-:-:S04]  /*03e0*/  IMAD.WIDE.U32 R34, R45, 0x4, R18 ;  /* 0x000000042d227825 */ /* 0x000fc800078e0012 */
[--C-:B-1----:R-:W-:Y:S01]  /*03f0*/  IMAD.WIDE.U32 R28, R39, 0x4, R20.reuse ;  /* 0x00000004271c7825 */ /* 0x102fe200078e0014 */
[----:B---3--:R-:W-:Y:S04]  /*0400*/  STG.E desc[UR36][R34.64], R43 ;  /* 0x0000002b22007986 */ /* 0x008fe8000c101924 */
[----:B------:R-:W3:Y:S01]  /*0410*/  LDG.E R42, desc[UR36][R28.64] ;  /* 0x000000241c2a7981 */ /* 0x000ee2000c1e1900 */
[----:B------:R-:W-:-:S04]  /*0420*/  IMAD.WIDE.U32 R36, R45, 0x4, R20 ;  /* 0x000000042d247825 */ /* 0x000fc800078e0014 */
[--C-:B--2---:R-:W-:Y:S01]  /*0430*/  IMAD.WIDE.U32 R26, R39, 0x4, R22.reuse ;  /* 0x00000004271a7825 */ /* 0x104fe200078e0016 */
[----:B---3--:R-:W-:Y:S04]  /*0440*/  STG.E desc[UR36][R36.64], R42 ;  /* 0x0000002a24007986 */ /* 0x008fe8000c101924 */
[----:B------:R-:W2:Y:S01]  /*0450*/  LDG.E R44, desc[UR36][R26.64] ;  /* 0x000000241a2c7981 */ /* 0x000ea2000c1e1900 */
[----:B------:R-:W-:-:S04]  /*0460*/  IMAD.WIDE.U32 R32, R45, 0x4, R22 ;  /* 0x000000042d207825 */ /* 0x000fc800078e0016 */
[--C-:B------:R-:W-:Y:S01]  /*0470*/  IMAD.WIDE.U32 R24, R39, 0x4, R16.reuse ;  /* 0x0000000427187825 */ /* 0x100fe200078e0010 */
[----:B--2---:R0:W-:Y:S04]  /*0480*/  STG.E desc[UR36][R32.64], R44 ;  /* 0x0000002c20007986 */ /* 0x0041e8000c101924 */
[----:B0-----:R-:W2:Y:S01]  /*0490*/  LDG.E R33, desc[UR36][R24.64] ;  /* 0x0000002418217981 */ /* 0x001ea2000c1e1900 */
[----:B------:R-:W-:Y:S01]  /*04a0*/  IMAD.WIDE.U32 R34, R45, 0x4, R16 ;  /* 0x000000042d227825 */ /* 0x000fe200078e0010 */
[----:B------:R-:W-:-:S03]  /*04b0*/  ISETP.NE.AND P0, PT, R38, 0x1, PT ;  /* 0x000000012600780c */ /* 0x000fc60003f05270 */
[----:B------:R-:W-:-:S04]  /*04c0*/  VIADD R40, R41, 0xffffffff ;  /* 0xffffffff29287836 */ /* 0x000fc80000000000 */
[----:B------:R-:W-:Y:S01]  /*04d0*/  IMAD.MOV.U32 R43, RZ, RZ, R40 ;  /* 0x000000ffff2b7224 */ /* 0x000fe200078e0028 */
[----:B--2---:R0:W-:Y:S05]  /*04e0*/  STG.E desc[UR36][R34.64], R33 ;  /* 0x0000002122007986 */ /* 0x0041ea000c101924 */
[----:B------:R-:W-:Y:S05]  /*04f0*/  @!P0 BRA `(.L_x_61) ;  /* 0x0000000000808947 */ /* 0x000fea0003800000 */
[----:B0-----:R-:W-:-:S06]  /*0500*/  IMAD.WIDE.U32 R34, R43, 0x4, R18 ;  /* 0x000000042b227825 */ /* 0x001fcc00078e0012 */
[----:B------:R-:W2:Y:S01]  /*0510*/  LDG.E R35, desc[UR36][R34.64] ;  /* 0x0000002422237981 */ /* 0x000ea2000c1e1900 */
[----:B------:R-:W-:-:S03]  /*0520*/  IMAD.WIDE.U32 R32, R43, 0x4, R20 ;  /* 0x000000042b207825 */ /* 0x000fc600078e0014 */
[----:B--2---:R1:W-:Y:S04]  /*0530*/  STG.E desc[UR36][R30.64], R35 ;  /* 0x000000231e007986 */ /* 0x0043e8000c101924 */
[----:B------:R-:W2:Y:S01]  /*0540*/  LDG.E R33, desc[UR36][R32.64] ;  /* 0x0000002420217981 */ /* 0x000ea2000c1e1900 */
[----:B------:R-:W-:-:S03]  /*0550*/  IMAD.WIDE.U32 R36, R43, 0x4, R22 ;  /* 0x000000042b247825 */ /* 0x000fc600078e0016 */
[----:B--2---:R1:W-:Y:S04]  /*0560*/  STG.E desc[UR36][R28.64], R33 ;  /* 0x000000211c007986 */ /* 0x0043e8000c101924 */
[----:B------:R-:W2:Y:S01]  /*0570*/  LDG.E R37, desc[UR36][R36.64] ;  /* 0x0000002424257981 */ /* 0x000ea2000c1e1900 */
[----:B------:R-:W-:-:S03]  /*0580*/  IMAD.WIDE.U32 R44, R43, 0x4, R16 ;  /* 0x000000042b2c7825 */ /* 0x000fc600078e0010 */
[----:B--2---:R1:W-:Y:S04]  /*0590*/  STG.E desc[UR36][R26.64], R37 ;  /* 0x000000251a007986 */ /* 0x0043e8000c101924 */
[----:B------:R-:W2:Y:S01]  /*05a0*/  LDG.E R45, desc[UR36][R44.64] ;  /* 0x000000242c2d7981 */ /* 0x000ea2000c1e1900 */
[----:B------:R-:W-:Y:S01]  /*05b0*/  ISETP.NE.AND P0, PT, R38, 0x2, PT ;  /* 0x000000022600780c */ /* 0x000fe20003f05270 */
[----:B------:R-:W-:Y:S02]  /*05c0*/  VIADD R43, R41, 0xfffffffe ;  /* 0xfffffffe292b7836 */ /* 0x000fe40000000000 */
[----:B--2---:R1:W-:Y:S10]  /*05d0*/  STG.E desc[UR36][R24.64], R45 ;  /* 0x0000002d18007986 */ /* 0x0043f4000c101924 */
[----:B------:R-:W-:Y:S05]  /*05e0*/  @!P0 BRA `(.L_x_61) ;  /* 0x0000000000448947 */ /* 0x000fea0003800000 */
[----:B-1----:R-:W-:-:S05]  /*05f0*/  IMAD.WIDE.U32 R26, R43, 0x4, R18 ;  /* 0x000000042b1a7825 */ /* 0x002fca00078e0012 */
[----:B------:R-:W2:Y:S01]  /*0600*/  LDG.E R33, desc[UR36][R26.64] ;  /* 0x000000241a217981 */ /* 0x000ea2000c1e1900 */
[----:B------:R-:W-:-:S04]  /*0610*/  IMAD.WIDE.U32 R18, R40, 0x4, R18 ;  /* 0x0000000428127825 */ /* 0x000fc800078e0012 */
[--C-:B------:R-:W-:Y:S01]  /*0620*/  IMAD.WIDE.U32 R24, R43, 0x4, R20.reuse ;  /* 0x000000042b187825 */ /* 0x100fe200078e0014 */
[----:B--2---:R2:W-:Y:S05]  /*0630*/  STG.E desc[UR36][R18.64], R33 ;  /* 0x0000002112007986 */ /* 0x0045ea000c101924 */
[----:B------:R-:W3:Y:S01]  /*0640*/  LDG.E R25, desc[UR36][R24.64] ;  /* 0x0000002418197981 */ /* 0x000ee2000c1e1900 */
[----:B------:R-:W-:-:S04]  /*0650*/  IMAD.WIDE.U32 R20, R40, 0x4, R20 ;  /* 0x0000000428147825 */ /* 0x000fc800078e0014 */
[--C-:B------:R-:W-:Y:S01]  /*0660*/  IMAD.WIDE.U32 R28, R43, 0x4, R22.reuse ;  /* 0x000000042b1c7825 */ /* 0x100fe200078e0016 */
[----:B---3--:R2:W-:Y:S05]  /*0670*/  STG.E desc[UR36][R20.64], R25 ;  /* 0x0000001914007986 */ /* 0x0085ea000c101924 */
[----:B------:R-:W3:Y:S01]  /*0680*/  LDG.E R29, desc[UR36][R28.64] ;  /* 0x000000241c1d7981 */ /* 0x000ee2000c1e1900 */
[----:B------:R-:W-:-:S04]  /*0690*/  IMAD.WIDE.U32 R22, R40, 0x4, R22 ;  /* 0x0000000428167825 */ /* 0x000fc800078e0016 */
[--C-:B------:R-:W-:Y:S01]  /*06a0*/  IMAD.WIDE.U32 R30, R43, 0x4, R16.reuse ;  /* 0x000000042b1e7825 */ /* 0x100fe200078e0010 */
[----:B---3--:R2:W-:Y:S05]  /*06b0*/  STG.E desc[UR36][R22.64], R29 ;  /* 0x0000001d16007986 */ /* 0x0085ea000c101924 */
[----:B------:R-:W3:Y:S01]  /*06c0*/  LDG.E R31, desc[UR36][R30.64] ;  /* 0x000000241e1f7981 */ /* 0x000ee2000c1e1900 */
[----:B------:R-:W-:-:S04]  /*06d0*/  IMAD.WIDE.U32 R26, R40, 0x4, R16 ;  /* 0x00000004281a7825 */ /* 0x000fc800078e0010 */
[----:B------:R-:W-:Y:S01]  /*06e0*/  VIADD R43, R41, 0xfffffffd ;  /* 0xfffffffd292b7836 */ /* 0x000fe20000000000 */
[----:B---3--:R2:W-:Y:S06]  /*06f0*/  STG.E desc[UR36][R26.64], R31 ;  /* 0x0000001f1a007986 */ /* 0x0085ec000c101924 */
.L_x_61:
[----:B------:R-:W-:Y:S05]  /*0700*/  BSYNC.RECONVERGENT B1 ;  /* 0x0000000000017941 */ /* 0x000fea0003800200 */
.L_x_60:
[----:B--2---:R-:W-:-:S05]  /*0710*/  IMAD.IADD R18, R39, 0x1, -R0 ;  /* 0x0000000127127824 */ /* 0x004fca00078e0a00 */
[----:B------:R-:W-:-:S13]  /*0720*/  ISETP.GE.U32.AND P0, PT, R18, 0x3, PT ;  /* 0x000000031200780c */ /* 0x000fda0003f06070 */
[----:B------:R-:W-:Y:S05]  /*0730*/  @!P0 BRA `(.L_x_59) ;  /* 0x0000000000e48947 */ /* 0x000fea0003800000 */
.L_x_62:
[----:B--2---:R-:W0:Y:S08]  /*0740*/  LDC.64 R18, c[0x0][0x380] ;  /* 0x0000e000ff127b82 */ /* 0x004e300000000a00 */
[----:B------:R-:W2:Y:S08]  /*0750*/  LDC.64 R22, c[0x0][0x388] ;  /* 0x0000e200ff167b82 */ /* 0x000eb00000000a00 */
[----:B------:R-:W3:Y:S01]  /*0760*/  LDC.64 R20, c[0x0][0x390] ;  /* 0x0000e400ff147b82 */ /* 0x000ee20000000a00 */
[----:B01----:R-:W-:-:S05]  /*0770*/  IMAD.WIDE.U32 R34, R43, 0x4, R18 ;  /* 0x000000042b227825 */ /* 0x003fca00078e0012 */
[----:B------:R-:W4:Y:S01]  /*0780*/  LDG.E R27, desc[UR36][R34.64] ;  /* 0x00000024221b7981 */ /* 0x000f22000c1e1900 */
[----:B--2---:R-:W-:-:S03]  /*0790*/  IMAD.WIDE.U32 R38, R43, 0x4, R22 ;  /* 0x000000042b267825 */ /* 0x004fc600078e0016 */
[----:B----4-:R0:W-:Y:S04]  /*07a0*/  STG.E desc[UR36][R34.64+0x4], R27 ;  /* 0x0000041b22007986 */ /* 0x0101e8000c101924 */
[----:B------:R-:W2:Y:S01]  /*07b0*/  LDG.E R29, desc[UR36][R38.64] ;  /* 0x00000024261d7981 */ /* 0x000ea2000c1e1900 */
[----:B---3--:R-:W-:-:S03]  /*07c0*/  IMAD.WIDE.U32 R40, R43, 0x4, R20 ;  /* 0x000000042b287825 */ /* 0x008fc600078e0014 */
[----:B--2---:R1:W-:Y:S04]  /*07d0*/  STG.E desc[UR36][R38.64+0x4], R29 ;  /* 0x0000041d26007986 */ /* 0x0043e8000c101924 */
[----:B------:R-:W2:Y:S01]  /*07e0*/  LDG.E R31, desc[UR36][R40.64] ;  /* 0x00000024281f7981 */ /* 0x000ea2000c1e1900 */
[----:B------:R-:W-:-:S04]  /*07f0*/  IMAD.WIDE.U32 R36, R43, 0x4, R16 ;  /* 0x000000042b247825 */ /* 0x000fc800078e0010 */
[----:B------:R-:W-:Y:S01]  /*0800*/  VIADD R45, R43, 0xffffffff ;  /* 0xffffffff2b2d7836 */ /* 0x000fe20000000000 */
[----:B--2---:R2:W-:Y:S04]  /*0810*/  STG.E desc[UR36][R40.64+0x4], R31 ;  /* 0x0000041f28007986 */ /* 0x0045e8000c101924 */
[----:B------:R-:W3:Y:S01]  /*0820*/  LDG.E R33, desc[UR36][R36.64] ;  /* 0x0000002424217981 */ /* 0x000ee2000c1e1900 */
[----:B------:R-:W-:-:S03]  /*0830*/  IMAD.WIDE.U32 R24, R45, 0x4, R18 ;  /* 0x000000042d187825 */ /* 0x000fc600078e0012 */
[----:B---3--:R-:W-:Y:S04]  /*0840*/  STG.E desc[UR36][R36.64+0x4], R33 ;  /* 0x0000042124007986 */ /* 0x008fe8000c101924 */
[----:B------:R-:W3:Y:S01]  /*0850*/  LDG.E R42, desc[UR36][R24.64] ;  /* 0x00000024182a7981 */ /* 0x000ee2000c1e1900 */
[----:B0-----:R-:W-:-:S03]  /*0860*/  IMAD.WIDE.U32 R26, R45, 0x4, R22 ;  /* 0x000000042d1a7825 */ /* 0x001fc600078e0016 */
[----:B---3--:R-:W-:Y:S04]  /*0870*/  STG.E desc[UR36][R34.64], R42 ;  /* 0x0000002a22007986 */ /* 0x008fe8000c101924 */
[----:B------:R-:W3:Y:S01]  /*0880*/  LDG.E R44, desc[UR36][R26.64] ;  /* 0x000000241a2c7981 */ /* 0x000ee2000c1e1900 */
[----:B-1----:R-:W-:-:S03]  /*0890*/  IMAD.WIDE.U32 R28, R45, 0x4, R20 ;  /* 0x000000042d1c7825 */ /* 0x002fc600078e0014 */
[----:B---3--:R-:W-:Y:S04]  /*08a0*/  STG.E desc[UR36][R38.64], R44 ;  /* 0x0000002c26007986 */ /* 0x008fe8000c101924 */
[----:B------:R-:W3:Y:S01]  /*08b0*/  LDG.E R32, desc[UR36][R28.64] ;  /* 0x000000241c207981 */ /* 0x000ee2000c1e1900 */
[----:B--2---:R-:W-:-:S03]  /*08c0*/  IMAD.WIDE.U32 R30, R45, 0x4, R16 ;  /* 0x000000042d1e7825 */ /* 0x004fc600078e0010 */
[----:B---3--:R0:W-:Y:S04]  /*08d0*/  STG.E desc[UR36][R40.64], R32 ;  /* 0x0000002028007986 */ /* 0x0081e8000c101924 */
[----:B------:R-:W2:Y:S01]  /*08e0*/  LDG.E R45, desc[UR36][R30.64] ;  /* 0x000000241e2d7981 */ /* 0x000ea2000c1e1900 */
[----:B0-----:R-:W-:-:S04]  /*08f0*/  VIADD R41, R43, 0xfffffffe ;  /* 0xfffffffe2b297836 */ /* 0x001fc80000000000 */
[C---:B------:R-:W-:Y:S01]  /*0900*/  IMAD.WIDE.U32 R32, R41.reuse, 0x4, R18 ;  /* 0x0000000429207825 */ /* 0x040fe200078e0012 */
[----:B--2---:R-:W-:Y:S04]  /*0910*/  STG.E desc[UR36][R36.64], R45 ;  /* 0x0000002d24007986 */ /* 0x004fe8000c101924 */
[----:B------:R-:W2:Y:S01]  /*0920*/  LDG.E R42, desc[UR36][R32.64] ;  /* 0x00000024202a7981 */ /* 0x000ea2000c1e1900 */
[----:B------:R-:W-:-:S03]  /*0930*/  IMAD.WIDE.U32 R34, R41, 0x4, R22 ;  /* 0x0000000429227825 */ /* 0x000fc600078e0016 */
[----:B--2---:R0:W-:Y:S04]  /*0940*/  STG.E desc[UR36][R24.64], R42 ;  /* 0x0000002a18007986 */ /* 0x0041e8000c101924 */
[----:B------:R-:W2:Y:S01]  /*0950*/  LDG.E R44, desc[UR36][R34.64] ;  /* 0x00000024222c7981 */ /* 0x000ea2000c1e1900 */
[----:B------:R-:W-:-:S03]  /*0960*/  IMAD.WIDE.U32 R38, R41, 0x4, R20 ;  /* 0x0000000429267825 */ /* 0x000fc600078e0014 */
[----:B--2---:R1:W-:Y:S04]  /*0970*/  STG.E desc[UR36][R26.64], R44 ;  /* 0x0000002c1a007986 */ /* 0x0043e8000c101924 */
[----:B0-----:R-:W2:Y:S01]  /*0980*/  LDG.E R25, desc[UR36][R38.64] ;  /* 0x0000002426197981 */ /* 0x001ea2000c1e1900 */
[----:B------:R-:W-:-:S04]  /*0990*/  IMAD.WIDE.U32 R40, R41, 0x4, R16 ;  /* 0x0000000429287825 */ /* 0x000fc800078e0010 */
[----:B------:R-:W-:Y:S01]  /*09a0*/  VIADD R37, R43, 0xfffffffd ;  /* 0xfffffffd2b257836 */ /* 0x000fe20000000000 */
[----:B--2---:R0:W-:Y:S04]  /*09b0*/  STG.E desc[UR36][R28.64], R25 ;  /* 0x000000191c007986 */ /* 0x0041e8000c101924 */
[----:B-1----:R-:W2:Y:S01]  /*09c0*/  LDG.E R27, desc[UR36][R40.64] ;  /* 0x00000024281b7981 */ /* 0x002ea2000c1e1900 */
[----:B------:R-:W-:-:S03]  /*09d0*/  IMAD.WIDE.U32 R18, R37, 0x4, R18 ;  /* 0x0000000425127825 */ /* 0x000fc600078e0012 */
[----:B--2---:R2:W-:Y:S04]  /*09e0*/  STG.E desc[UR36][R30.64], R27 ;  /* 0x0000001b1e007986 */ /* 0x0045e8000c101924 */
[----:B------:R-:W3:Y:S01]  /*09f0*/  LDG.E R19, desc[UR36][R18.64] ;  /* 0x0000002412137981 */ /* 0x000ee2000c1e1900 */
[----:B------:R-:W-:-:S03]  /*0a00*/  IMAD.WIDE.U32 R22, R37, 0x4, R22 ;  /* 0x0000000425167825 */ /* 0x000fc600078e0016 */
[----:B---3--:R2:W-:Y:S04]  /*0a10*/  STG.E desc[UR36][R32.64], R19 ;  /* 0x0000001320007986 */ /* 0x0085e8000c101924 */
[----:B------:R-:W3:Y:S01]  /*0a20*/  LDG.E R23, desc[UR36][R22.64] ;  /* 0x0000002416177981 */ /* 0x000ee2000c1e1900 */
[----:B------:R-:W-:-:S03]  /*0a30*/  IMAD.WIDE.U32 R20, R37, 0x4, R20 ;  /* 0x0000000425147825 */ /* 0x000fc600078e0014 */
[----:B---3--:R2:W-:Y:S04]  /*0a40*/  STG.E desc[UR36][R34.64], R23 ;  /* 0x0000001722007986 */ /* 0x0085e8000c101924 */
[----:B------:R-:W3:Y:S01]  /*0a50*/  LDG.E R21, desc[UR36][R20.64] ;  /* 0x0000002414157981 */ /* 0x000ee2000c1e1900 */
[----:B0-----:R-:W-:-:S03]  /*0a60*/  IMAD.WIDE.U32 R24, R37, 0x4, R16 ;  /* 0x0000000425187825 */ /* 0x001fc600078e0010 */
[----:B---3--:R2:W-:Y:S04]  /*0a70*/  STG.E desc[UR36][R38.64], R21 ;  /* 0x0000001526007986 */ /* 0x0085e8000c101924 */
[----:B------:R-:W3:Y:S01]  /*0a80*/  LDG.E R25, desc[UR36][R24.64] ;  /* 0x0000002418197981 */ /* 0x000ee2000c1e1900 */
[----:B------:R-:W-:Y:S01]  /*0a90*/  ISETP.GT.AND P0, PT, R37, R0, PT ;  /* 0x000000002500720c */ /* 0x000fe20003f04270 */
[----:B------:R-:W-:Y:S02]  /*0aa0*/  VIADD R43, R43, 0xfffffffc ;  /* 0xfffffffc2b2b7836 */ /* 0x000fe40000000000 */
[----:B---3--:R2:W-:Y:S10]  /*0ab0*/  STG.E desc[UR36][R40.64], R25 ;  /* 0x0000001928007986 */ /* 0x0085f4000c101924 */
[----:B------:R-:W-:Y:S05]  /*0ac0*/  @P0 BRA `(.L_x_62) ;  /* 0xfffffffc001c0947 */ /* 0x000fea000383ffff */
.L_x_59:
[----:B------:R-:W-:Y:S05]  /*0ad0*/  BSYNC.RECONVERGENT B0 ;  /* 0x0000000000007941 */ /* 0x000fea0003800200 */
.L_x_58:
[----:B--2---:R-:W2:Y:S01]  /*0ae0*/  LDC.64 R18, c[0x0][0x380] ;  /* 0x0000e000ff127b82 */ /* 0x004ea20000000a00 */
[----:B------:R-:W-:-:S04]  /*0af0*/  IMAD.WIDE.U32 R16, R0, 0x4, R16 ;  /* 0x0000000400107825 */ /* 0x000fc800078e0010 */
[----:B------:R-:W-:-:S03]  /*0b00*/  VIADD R8, R8, 0x1 ;  /* 0x0000000108087836 */ /* 0x000fc60000000000 */
[----:B------:R-:W3:Y:S01]  /*0b10*/  LDC.64 R20, c[0x0][0x388] ;  /* 0x0000e200ff147b82 */ /* 0x000ee20000000a00 */
[----:B------:R-:W-:-:S05]  /*0b20*/  IMAD.IADD R39, R3, 0x1, R8 ;  /* 0x0000000103277824 */ /* 0x000fca00078e0208 */
[----:B------:R-:W-:Y:S02]  /*0b30*/  ISETP.NE.AND P0, PT, R39, R4, PT ;  /* 0x000000042700720c */ /* 0x000fe40003f05270 */
[----:B------:R-:W4:Y:S01]  /*0b40*/  LDC.64 R22, c[0x0][0x390] ;  /* 0x0000e400ff167b82 */ /* 0x000f220000000a00 */
[----:B--2---:R-:W-:-:S05]  /*0b50*/  IMAD.WIDE.U32 R18, R0, 0x4, R18 ;  /* 0x0000000400127825 */ /* 0x004fca00078e0012 */
[----:B------:R2:W-:Y:S01]  /*0b60*/  STG.E desc[UR36][R18.64], R5 ;  /* 0x0000000512007986 */ /* 0x0005e2000c101924 */
[----:B---3--:R-:W-:-:S05]  /*0b70*/  IMAD.WIDE.U32 R20, R0, 0x4, R20 ;  /* 0x0000000400147825 */ /* 0x008fca00078e0014 */
[----:B------:R2:W-:Y:S01]  /*0b80*/  STG.E desc[UR36][R20.64], R10 ;  /* 0x0000000a14007986 */ /* 0x0005e2000c101924 */
[----:B----4-:R-:W-:-:S05]  /*0b90*/  IMAD.WIDE.U32 R22, R0, 0x4, R22 ;  /* 0x0000000400167825 */ /* 0x010fca00078e0016 */
[----:B------:R2:W-:Y:S04]  /*0ba0*/  STG.E desc[UR36][R22.64], R9 ;  /* 0x0000000916007986 */ /* 0x0005e8000c101924 */
[----:B-----5:R2:W-:Y:S01]  /*0bb0*/  STG.E desc[UR36][R16.64], R11 ;  /* 0x0000000b10007986 */ /* 0x0205e2000c101924 */
[----:B------:R-:W-:Y:S05]  /*0bc0*/  @P0 BRA `(.L_x_63) ;  /* 0xfffffff400740947 */ /* 0x000fea000383ffff */
.L_x_56:
[----:B------:R-:W-:Y:S05]  /*0bd0*/  BSYNC.RECONVERGENT B6 ;  /* 0x0000000000067941 */ /* 0x000fea0003800200 */
.L_x_55:
[----:B------:R-:W-:Y:S01]  /*0be0*/  IMAD R0, R2, 0x18, RZ ;  /* 0x0000001802007824 */ /* 0x000fe200078e02ff */
[----:B------:R-:W-:Y:S04]  /*0bf0*/  BSSY.RECONVERGENT B0, `(.L_x_64) ;  /* 0x0000021000007945 */ /* 0x000fe80003800200 */
[----:B------:R-:W-:-:S13]  /*0c00*/  ISETP.GT.AND P0, PT, R0, 0x7fffffe7, PT ;  /* 0x7fffffe70000780c */ /* 0x000fda0003f04270 */
[----:B------:R-:W-:Y:S05]  /*0c10*/  @P0 BRA `(.L_x_65) ;  /* 0x0000000000780947 */ /* 0x000fea0003800000 */
[----:B------:R-:W3:Y:S01]  /*0c20*/  S2R R8, SR_CgaCtaId ;  /* 0x0000000000087919 */ /* 0x000ee20000008800 */
[----:B--2---:R-:W-:Y:S01]  /*0c30*/  MOV R5, 0x400 ;  /* 0x0000040000057802 */ /* 0x004fe20000000f00 */
[----:B------:R-:W-:Y:S01]  /*0c40*/  BSSY.RECONVERGENT B1, `(.L_x_66) ;  /* 0x0000011000017945 */ /* 0x000fe20003800200 */
[----:B------:R-:W-:Y:S02]  /*0c50*/  IMAD.MOV.U32 R6, RZ, RZ, RZ ;  /* 0x000000ffff067224 */ /* 0x000fe400078e00ff */
[----:B------:R-:W-:Y:S01]  /*0c60*/  IMAD.MOV.U32 R16, RZ, RZ, R0 ;  /* 0x000000ffff107224 */ /* 0x000fe200078e0000 */
[----:B---3--:R-:W-:Y:S01]  /*0c70*/  LEA R5, R8, R5, 0x18 ;  /* 0x0000000508057211 */ /* 0x008fe200078ec0ff */
[----:B------:R-:W-:-:S07]  /*0c80*/  IMAD.MOV.U32 R8, RZ, RZ, -0x1 ;  /* 0xffffffffff087424 */ /* 0x000fce00078e00ff */
.L_x_67:
[----:B--2---:R-:W-:Y:S01]  /*0c90*/  IMAD R7, R16, 0x4, R5 ;  /* 0x0000000410077824 */ /* 0x004fe200078e0205 */
[C---:B------:R-:W-:Y:S01]  /*0ca0*/  ISETP.NE.AND P0, PT, R6.reuse, RZ, PT ;  /* 0x000000ff0600720c */ /* 0x040fe20003f05270 */
[----:B------:R-:W-:Y:S02]  /*0cb0*/  IMAD.MOV.U32 R9, RZ, RZ, -0x1 ;  /* 0xffffffffff097424 */ /* 0x000fe400078e00ff */
[----:B------:R-:W-:Y:S02]  /*0cc0*/  IMAD.MOV.U32 R10, RZ, RZ, -0x1 ;  /* 0xffffffffff0a7424 */ /* 0x000fe400078e00ff */
[----:B------:R-:W-:Y:S02]  /*0cd0*/  IMAD.MOV.U32 R11, RZ, RZ, -0x1 ;  /* 0xffffffffff0b7424 */ /* 0x000fe400078e00ff */
[----:B------:R-:W-:Y:S02]  /*0ce0*/  VIADD R6, R6, 0x10 ;  /* 0x0000001006067836 */ /* 0x000fe40000000000 */
[----:B------:R-:W-:Y:S01]  /*0cf0*/  VIADD R16, R16, 0x10 ;  /* 0x0000001010107836 */ /* 0x000fe20000000000 */
[----:B------:R2:W-:Y:S04]  /*0d00*/  STS.128 [R7], R8 ;  /* 0x0000000807007388 */ /* 0x0005e80000000c00 */
[----:B------:R2:W-:Y:S04]  /*0d10*/  STS.128 [R7+0x10], R8 ;  /* 0x0000100807007388 */ /* 0x0005e80000000c00 */
[----:B------:R2:W-:Y:S04]  /*0d20*/  STS.128 [R7+0x20], R8 ;  /* 0x0000200807007388 */ /* 0x0005e80000000c00 */
[----:B------:R2:W-:Y:S01]  /*0d30*/  STS.128 [R7+0x30], R8 ;  /* 0x0000300807007388 */ /* 0x0005e20000000c00 */
[----:B------:R-:W-:Y:S05]  /*0d40*/  @P0 BRA `(.L_x_67) ;  /* 0xfffffffc00d00947 */ /* 0x000fea000383ffff */
[----:B------:R-:W-:Y:S05]  /*0d50*/  BSYNC.RECONVERGENT B1 ;  /* 0x0000000000017941 */ /* 0x000fea0003800200 */
.L_x_66:
[----:B--2---:R-:W-:Y:S01]  /*0d60*/  IMAD.MOV.U32 R8, RZ, RZ, -0x1 ;  /* 0xffffffffff087424 */ /* 0x004fe200078e00ff */
[----:B------:R-:W-:Y:S01]  /*0d70*/  MOV R17, 0xffffffff ;  /* 0xffffffff00117802 */ /* 0x000fe20000000f00 */
[----:B------:R-:W-:Y:S02]  /*0d80*/  IMAD.MOV.U32 R9, RZ, RZ, -0x1 ;  /* 0xffffffffff097424 */ /* 0x000fe400078e00ff */
[----:B------:R-:W-:Y:S02]  /*0d90*/  IMAD.MOV.U32 R10, RZ, RZ, -0x1 ;  /* 0xffffffffff0a7424 */ /* 0x000fe400078e00ff */
[----:B------:R-:W-:Y:S02]  /*0da0*/  IMAD.MOV.U32 R11, RZ, RZ, -0x1 ;  /* 0xffffffffff0b7424 */ /* 0x000fe400078e00ff */
[----:B------:R-:W-:Y:S02]  /*0db0*/  IMAD.MOV.U32 R16, RZ, RZ, -0x1 ;  /* 0xffffffffff107424 */ /* 0x000fe400078e00ff */
[----:B------:R-:W-:Y:S01]  /*0dc0*/  IMAD.MOV.U32 R18, RZ, RZ, -0x1 ;  /* 0xffffffffff127424 */ /* 0x000fe200078e00ff */
[----:B------:R3:W-:Y:S01]  /*0dd0*/  STS.128 [R7+0x40], R8 ;  /* 0x0000400807007388 */ /* 0x0007e20000000c00 */
[----:B------:R-:W-:-:S05]  /*0de0*/  IMAD.MOV.U32 R19, RZ, RZ, -0x1 ;  /* 0xffffffffff137424 */ /* 0x000fca00078e00ff */
[----:B------:R3:W-:Y:S02]  /*0df0*/  STS.128 [R7+0x50], R16 ;  /* 0x0000501007007388 */ /* 0x0007e40000000c00 */
.L_x_65:
[----:B------:R-:W-:Y:S05]  /*0e00*/  BSYNC.RECONVERGENT B0 ;  /* 0x0000000000007941 */ /* 0x000fea0003800200 */
.L_x_64:
[----:B------:R-:W-:Y:S01]  /*0e10*/  ISETP.GE.AND P0, PT, R4, R3, PT ;  /* 0x000000030400720c */ /* 0x000fe20003f06270 */
[----:B------:R-:W-:-:S12]  /*0e20*/  BSSY.RECONVERGENT B0, `(.L_x_68) ;  /* 0x000008e000007945 */ /* 0x000fd80003800200 */
[----:B------:R-:W-:Y:S05]  /*0e30*/  @!P0 BRA `(.L_x_69) ;  /* 0x0000000800308947 */ /* 0x000fea0003800000 */
[----:B--2---:R-:W-:Y:S01]  /*0e40*/  IMAD.IADD R5, R4, 0x1, -R3 ;  /* 0x0000000104057824 */ /* 0x004fe200078e0a03 */
[----:B------:R-:W-:Y:S03]  /*0e50*/  BSSY.RECONVERGENT B1, `(.L_x_70) ;  /* 0x0000067000017945 */ /* 0x000fe60003800200 */
[C---:B---3--:R-:W-:Y:S01]  /*0e60*/  VIADD R16, R5.reuse, 0x1 ;  /* 0x0000000105107836 */ /* 0x048fe20000000000 */
[----:B------:R-:W-:Y:S01]  /*0e70*/  ISETP.GE.U32.AND P1, PT, R5, 0x3, PT ;  /* 0x000000030500780c */ /* 0x000fe20003f26070 */
[----:B------:R-:W-:-:S03]  /*0e80*/  IMAD.MOV.U32 R5, RZ, RZ, -0x1 ;  /* 0xffffffffff057424 */ /* 0x000fc600078e00ff */
[----:B------:R-:W-:-:S04]  /*0e90*/  LOP3.LUT R4, R16, 0x3, RZ, 0xc0, !PT ;  /* 0x0000000310047812 */ /* 0x000fc800078ec0ff */
[----:B------:R-:W-:-:S05]  /*0ea0*/  ISETP.NE.AND P0, PT, R4, RZ, PT ;  /* 0x000000ff0400720c */ /* 0x000fca0003f05270 */
[----:B------:R-:W-:Y:S08]  /*0eb0*/  @!P1 BRA `(.L_x_71) ;  /* 0x0000000400809947 */ /* 0x000ff00003800000 */
[----:B------:R-:W2:Y:S01]  /*0ec0*/  LDC.64 R6, c[0x0][0x3c0] ;  /* 0x0000f000ff067b82 */ /* 0x000ea20000000a00 */
[----:B------:R-:W-:Y:S01]  /*0ed0*/  LOP3.LUT R16, R16, 0xfffffffc, RZ, 0xc0, !PT ;  /* 0xfffffffc10107812 */ /* 0x000fe200078ec0ff */
[----:B------:R-:W-:Y:S02]  /*0ee0*/  IMAD.MOV.U32 R17, RZ, RZ, RZ ;  /* 0x000000ffff117224 */ /* 0x000fe400078e00ff */
[----:B------:R-:W-:-:S07]  /*0ef0*/  IMAD.MOV.U32 R5, RZ, RZ, -0x1 ;  /* 0xffffffffff057424 */ /* 0x000fce00078e00ff */
.L_x_72:
[----:B------:R-:W3:Y:S01]  /*0f00*/  LDC.64 R8, c[0x0][0x398] ;  /* 0x0000e600ff087b82 */ /* 0x000ee20000000a00 */
[----:B------:R-:W-:-:S07]  /*0f10*/  IMAD.MOV.U32 R22, RZ, RZ, -0x1 ;  /* 0xffffffffff167424 */ /* 0x000fce00078e00ff */
[----:B------:R-:W4:Y:S08]  /*0f20*/  LDC.64 R10, c[0x0][0x380] ;  /* 0x0000e000ff0a7b82 */ /* 0x000f300000000a00 */
[----:B------:R-:W5:Y:S01]  /*0f30*/  LDC.64 R18, c[0x0][0x388] ;  /* 0x0000e200ff127b82 */ /* 0x000f620000000a00 */
[----:B---3--:R-:W-:-:S07]  /*0f40*/  IMAD.WIDE R8, R3, 0x4, R8 ;  /* 0x0000000403087825 */ /* 0x008fce00078e0208 */
[----:B------:R-:W3:Y:S01]  /*0f50*/  LDC.64 R20, c[0x0][0x390] ;  /* 0x0000e400ff147b82 */ /* 0x000ee20000000a00 */
[----:B-1----:R-:W2:Y:S02]  /*0f60*/  LDG.E R25, desc[UR36][R8.64] ;  /* 0x0000002408197981 */ /* 0x002ea4000c1e1900 */
[----:B--2---:R-:W-:-:S05]  /*0f70*/  IMAD.WIDE R24, R25, 0x4, R6 ;  /* 0x0000000419187825 */ /* 0x004fca00078e0206 */
[----:B------:R1:W-:Y:S04]  /*0f80*/  STG.E desc[UR36][R24.64], R22 ;  /* 0x0000001618007986 */ /* 0x0003e8000c101924 */
[----:B------:R-:W2:Y:S01]  /*0f90*/  LDG.E R27, desc[UR36][R8.64+0x4] ;  /* 0x00000424081b7981 */ /* 0x000ea2000c1e1900 */
[----:B----4-:R-:W-:-:S04]  /*0fa0*/  IMAD.WIDE R10, R3, 0x4, R10 ;  /* 0x00000004030a7825 */ /* 0x010fc800078e020a */
[C---:B-----5:R-:W-:Y:S01]  /*0fb0*/  IMAD.WIDE R18, R3.reuse, 0x4, R18 ;  /* 0x0000000403127825 */ /* 0x060fe200078e0212 */
[----:B------:R-:W4:Y:S03]  /*0fc0*/  LDG.E R23, desc[UR36][R10.64] ;  /* 0x000000240a177981 */ /* 0x000f26000c1e1900 */
[----:B---3--:R-:W-:Y:S01]  /*0fd0*/  IMAD.WIDE R20, R3, 0x4, R20 ;  /* 0x0000000403147825 */ /* 0x008fe200078e0214 */
[----:B------:R-:W4:Y:S04]  /*0fe0*/  LDG.E R30, desc[UR36][R18.64] ;  /* 0x00000024121e7981 */ /* 0x000f28000c1e1900 */
[----:B------:R-:W4:Y:S01]  /*0ff0*/  LDG.E R31, desc[UR36][R20.64] ;  /* 0x00000024141f7981 */ /* 0x000f22000c1e1900 */
[----:B--2---:R-:W-:-:S05]  /*1000*/  IMAD.WIDE R26, R27, 0x4, R6 ;  /* 0x000000041b1a7825 */ /* 0x004fca00078e0206 */
[----:B------:R2:W-:Y:S04]  /*1010*/  STG.E desc[UR36][R26.64], R22 ;  /* 0x000000161a007986 */ /* 0x0005e8000c101924 */
[----:B------:R-:W3:Y:S04]  /*1020*/  LDG.E R29, desc[UR36][R8.64+0x8] ;  /* 0x00000824081d7981 */ /* 0x000ee8000c1e1900 */
[----:B------:R-:W5:Y:S04]  /*1030*/  LDG.E R32, desc[UR36][R10.64+0x4] ;  /* 0x000004240a207981 */ /* 0x000f68000c1e1900 */
[----:B0-----:R-:W5:Y:S04]  /*1040*/  LDG.E R33, desc[UR36][R18.64+0x4] ;  /* 0x0000042412217981 */ /* 0x001f68000c1e1900 */
[----:B------:R-:W5:Y:S01]  /*1050*/  LDG.E R34, desc[UR36][R20.64+0x4] ;  /* 0x0000042414227981 */ /* 0x000f62000c1e1900 */
[----:B---3--:R-:W-:-:S05]  /*1060*/  IMAD.WIDE R28, R29, 0x4, R6 ;  /* 0x000000041d1c7825 */ /* 0x008fca00078e0206 */
[----:B------:R-:W-:Y:S04]  /*1070*/  STG.E desc[UR36][R28.64], R22 ;  /* 0x000000161c007986 */ /* 0x000fe8000c101924 */
[----:B-1----:R0:W3:Y:S04]  /*1080*/  LDG.E R25, desc[UR36][R8.64+0xc] ;  /* 0x00000c2408197981 */ /* 0x0020e8000c1e1900 */
[----:B------:R-:W3:Y:S04]  /*1090*/  LDG.E R35, desc[UR36][R10.64+0x8] ;  /* 0x000008240a237981 */ /* 0x000ee8000c1e1900 */
[----:B------:R-:W3:Y:S04]  /*10a0*/  LDG.E R36, desc[UR36][R18.64+0x8] ;  /* 0x0000082412247981 */ /* 0x000ee8000c1e1900 */
[----:B------:R-:W3:Y:S01]  /*10b0*/  LDG.E R37, desc[UR36][R20.64+0x8] ;  /* 0x0000082414257981 */ /* 0x000ee2000c1e1900 */
[----:B----4-:R-:W-:-:S05]  /*10c0*/  IADD3 R23, PT, PT, R31, R30, R23 ;  /* 0x0000001e1f177210 */ /* 0x010fca0007ffe017 */
[----:B--2---:R-:W-:-:S05]  /*10d0*/  IMAD.HI R26, R23, 0x2aaaaaab, RZ ;  /* 0x2aaaaaab171a7827 */ /* 0x004fca00078e02ff */
[----:B0-----:R-:W-:-:S04]  /*10e0*/  SHF.R.U32.HI R9, RZ, 0x1f, R26 ;  /* 0x0000001fff097819 */ /* 0x001fc8000001161a */
[----:B------:R-:W-:Y:S02]  /*10f0*/  LEA.HI R8, R26, R9, RZ, 0x1e ;  /* 0x000000091a087211 */ /* 0x000fe400078ff0ff */
[----:B-----5:R-:W-:Y:S01]  /*1100*/  IADD3 R32, PT, PT, R34, R33, R32 ;  /* 0x0000002122207210 */ /* 0x020fe20007ffe020 */
[----:B---3--:R-:W-:-:S05]  /*1110*/  IMAD.WIDE R24, R25, 0x4, R6 ;  /* 0x0000000419187825 */ /* 0x008fca00078e0206 */
[----:B------:R0:W-:Y:S04]  /*1120*/  STG.E desc[UR36][R24.64], R22 ;  /* 0x0000001618007986 */ /* 0x0001e8000c101924 */
[----:B------:R1:W2:Y:S04]  /*1130*/  LDG.E R27, desc[UR36][R10.64+0xc] ;  /* 0x00000c240a1b7981 */ /* 0x0002a8000c1e1900 */
[----:B------:R3:W2:Y:S04]  /*1140*/  LDG.E R38, desc[UR36][R18.64+0xc] ;  /* 0x00000c2412267981 */ /* 0x0006a8000c1e1900 */
[----:B------:R4:W2:Y:S01]  /*1150*/  LDG.E R39, desc[UR36][R20.64+0xc] ;  /* 0x00000c2414277981 */ /* 0x0008a2000c1e1900 */
[----:B------:R-:W-:-:S02]  /*1160*/  IMAD R8, R8, -0x18, R23 ;  /* 0xffffffe808087824 */ /* 0x000fc400078e0217 */
[----:B------:R-:W-:-:S03]  /*1170*/  IMAD.HI R9, R32, 0x2aaaaaab, RZ ;  /* 0x2aaaaaab20097827 */ /* 0x000fc600078e02ff */
[----:B------:R-:W-:Y:S02]  /*1180*/  ISETP.NE.AND P2, PT, R8, R5, PT ;  /* 0x000000050800720c */ /* 0x000fe40003f45270 */
[----:B-1----:R-:W-:-:S04]  /*1190*/  SHF.R.U32.HI R10, RZ, 0x1f, R9 ;  /* 0x0000001fff0a7819 */ /* 0x002fc80000011609 */
[----:B------:R-:W-:Y:S02]  /*11a0*/  LEA.HI R9, R9, R10, RZ, 0x1e ;  /* 0x0000000a09097211 */ /* 0x000fe400078ff0ff */
[----:B------:R-:W-:-:S03]  /*11b0*/  IADD3 R35, PT, PT, R37, R36, R35 ;  /* 0x0000002425237210 */ /* 0x000fc60007ffe023 */
[----:B------:R-:W-:Y:S02]  /*11c0*/  IMAD R32, R9, -0x18, R32 ;  /* 0xffffffe809207824 */ /* 0x000fe400078e0220 */
[----:B------:R-:W-:Y:S02]  /*11d0*/  @P2 IMAD.MOV.U32 R5, RZ, RZ, R8 ;  /* 0x000000ffff052224 */ /* 0x000fe400078e0008 */
[----:B------:R-:W-:-:S03]  /*11e0*/  IMAD.HI R9, R35, 0x2aaaaaab, RZ ;  /* 0x2aaaaaab23097827 */ /* 0x000fc600078e02ff */
[----:B------:R-:W-:Y:S02]  /*11f0*/  ISETP.NE.AND P3, PT, R32, R5, PT ;  /* 0x000000052000720c */ /* 0x000fe40003f65270 */
[----:B------:R-:W-:-:S04]  /*1200*/  SHF.R.U32.HI R10, RZ, 0x1f, R9 ;  /* 0x0000001fff0a7819 */ /* 0x000fc80000011609 */
[----:B------:R-:W-:-:S05]  /*1210*/  LEA.HI R10, R9, R10, RZ, 0x1e ;  /* 0x0000000a090a7211 */ /* 0x000fca00078ff0ff */
[----:B------:R-:W-:Y:S02]  /*1220*/  IMAD R11, R10, -0x18, R35 ;  /* 0xffffffe80a0b7824 */ /* 0x000fe400078e0223 */
[----:B------:R-:W-:-:S05]  /*1230*/  @P3 IMAD.MOV.U32 R5, RZ, RZ, R32 ;  /* 0x000000ffff053224 */ /* 0x000fca00078e0020 */
[----:B------:R-:W-:-:S13]  /*1240*/  ISETP.NE.AND P4, PT, R11, R5, PT ;  /* 0x000000050b00720c */ /* 0x000fda0003f85270 */
[--C-:B------:R-:W-:Y:S01]  /*1250*/  @P4 IMAD.MOV.U32 R5, RZ, RZ, R11.reuse ;  /* 0x000000ffff054224 */ /* 0x100fe200078e000b */
[----:B---3--:R-:W1:Y:S01]  /*1260*/  @P3 S2R R19, SR_CgaCtaId ;  /* 0x0000000000133919 */ /* 0x008e620000008800 */
[----:B------:R-:W3:Y:S01]  /*1270*/  @P4 S2R R23, SR_CgaCtaId ;  /* 0x0000000000174919 */ /* 0x000ee20000008800 */
[----:B------:R-:W-:Y:S02]  /*1280*/  @P3 MOV R18, 0x400 ;  /* 0x0000040000123802 */ /* 0x000fe40000000f00 */
[----:B----4-:R-:W-:Y:S01]  /*1290*/  @P4 MOV R20, 0x400 ;  /* 0x0000040000144802 */ /* 0x010fe20000000f00 */
[C---:B------:R-:W-:Y:S02]  /*12a0*/  @P2 IMAD.IADD R8, R0.reuse, 0x1, R8 ;  /* 0x0000000100082824 */ /* 0x040fe400078e0208 */
[----:B------:R-:W-:Y:S02]  /*12b0*/  @P4 IMAD.IADD R11, R0, 0x1, R11 ;  /* 0x00000001000b4824 */ /* 0x000fe400078e020b */
[----:B------:R-:W-:Y:S01]  /*12c0*/  VIADD R17, R17, 0x4 ;  /* 0x0000000411117836 */ /* 0x000fe20000000000 */
[----:B--2---:R-:W-:-:S05]  /*12d0*/  IADD3 R27, PT, PT, R39, R38, R27 ;  /* 0x00000026271b7210 */ /* 0x004fca0007ffe01b */
[----:B------:R-:W-:-:S05]  /*12e0*/  IMAD.HI R9, R27, 0x2aaaaaab, RZ ;  /* 0x2aaaaaab1b097827 */ /* 0x000fca00078e02ff */
[----:B------:R-:W-:-:S04]  /*12f0*/  SHF.R.U32.HI R10, RZ, 0x1f, R9 ;  /* 0x0000001fff0a7819 */ /* 0x000fc80000011609 */
[----:B------:R-:W-:-:S05]  /*1300*/  LEA.HI R10, R9, R10, RZ, 0x1e ;  /* 0x0000000a090a7211 */ /* 0x000fca00078ff0ff */
[----:B------:R-:W-:-:S05]  /*1310*/  IMAD R27, R10, -0x18, R27 ;  /* 0xffffffe80a1b7824 */ /* 0x000fca00078e021b */
[----:B------:R-:W-:Y:S01]  /*1320*/  ISETP.NE.AND P1, PT, R27, R5, PT ;  /* 0x000000051b00720c */ /* 0x000fe20003f25270 */
[----:B------:R-:W2:-:S12]  /*1330*/  @P2 S2R R10, SR_CgaCtaId ;  /* 0x00000000000a2919 */ /* 0x000e980000008800 */
[----:B0-----:R-:W0:Y:S01]  /*1340*/  @P1 S2R R25, SR_CgaCtaId ;  /* 0x0000000000191919 */ /* 0x001e220000008800 */
[----:B------:R-:W-:Y:S02]  /*1350*/  @P2 MOV R9, 0x400 ;  /* 0x0000040000092802 */ /* 0x000fe40000000f00 */
[----:B------:R-:W-:Y:S02]  /*1360*/  @P1 MOV R22, 0x400 ;  /* 0x0000040000161802 */ /* 0x000fe40000000f00 */
[----:B--2---:R-:W-:Y:S01]  /*1370*/  @P2 LEA R21, R10, R9, 0x18 ;  /* 0x000000090a152211 */ /* 0x004fe200078ec0ff */
[C---:B------:R-:W-:Y:S01]  /*1380*/  @P3 IMAD.IADD R9, R0.reuse, 0x1, R32 ;  /* 0x0000000100093824 */ /* 0x040fe200078e0220 */
[----:B-1----:R-:W-:Y:S02]  /*1390*/  @P3 LEA R10, R19, R18, 0x18 ;  /* 0x00000012130a3211 */ /* 0x002fe400078ec0ff */
[----:B---3--:R-:W-:Y:S01]  /*13a0*/  @P4 LEA R18, R23, R20, 0x18 ;  /* 0x0000001417124211 */ /* 0x008fe200078ec0ff */
[----:B------:R-:W-:-:S02]  /*13b0*/  @P1 IMAD.IADD R19, R0, 0x1, R27 ;  /* 0x0000000100131824 */ /* 0x000fc400078e021b */
[----:B------:R-:W-:Y:S02]  /*13c0*/  @P2 IMAD R8, R8, 0x4, R21 ;  /* 0x0000000408082824 */ /* 0x000fe400078e0215 */
[----:B------:R-:W-:Y:S01]  /*13d0*/  @P3 IMAD R10, R9, 0x4, R10 ;  /* 0x00000004090a3824 */ /* 0x000fe200078e020a */
[----:B0-----:R-:W-:Y:S01]  /*13e0*/  @P1 LEA R20, R25, R22, 0x18 ;  /* 0x0000001619141211 */ /* 0x001fe200078ec0ff */
[----:B------:R-:W-:Y:S02]  /*13f0*/  @P4 IMAD R18, R11, 0x4, R18 ;  /* 0x000000040b124824 */ /* 0x000fe400078e0212 */
[----:B------:R-:W-:Y:S02]  /*1400*/  @P3 VIADD R9, R3, 0x1 ;  /* 0x0000000103093836 */ /* 0x000fe40000000000 */
[----:B------:R-:W-:Y:S02]  /*1410*/  @P1 IMAD R20, R19, 0x4, R20 ;  /* 0x0000000413141824 */ /* 0x000fe400078e0214 */
[----:B------:R-:W-:-:S02]  /*1420*/  @P4 VIADD R11, R3, 0x2 ;  /* 0x00000002030b4836 */ /* 0x000fc40000000000 */
[----:B------:R-:W-:Y:S01]  /*1430*/  @P1 VIADD R19, R3, 0x3 ;  /* 0x0000000303131836 */ /* 0x000fe20000000000 */
[----:B------:R0:W-:Y:S04]  /*1440*/  @P2 STS [R8], R3 ;  /* 0x0000000308002388 */ /* 0x0001e80000000800 */
[----:B------:R3:W-:Y:S04]  /*1450*/  @P3 STS [R10], R9 ;  /* 0x000000090a003388 */ /* 0x0007e80000000800 */
[----:B------:R3:W-:Y:S04]  /*1460*/  @P4 STS [R18], R11 ;  /* 0x0000000b12004388 */ /* 0x0007e80000000800 */
[----:B------:R3:W-:Y:S01]  /*1470*/  @P1 STS [R20], R19 ;  /* 0x0000001314001388 */ /* 0x0007e20000000800 */
[----:B------:R-:W-:Y:S01]  /*1480*/  ISETP.NE.AND P2, PT, R17, R16, PT ;  /* 0x000000101100720c */ /* 0x000fe20003f45270 */
[----:B------:R-:W-:Y:S01]  /*1490*/  @P1 IMAD.MOV.U32 R5, RZ, RZ, R27 ;  /* 0x000000ffff051224 */ /* 0x000fe200078e001b */
[----:B0-----:R-:W-:-:S11]  /*14a0*/  IADD3 R3, PT, PT, R3, 0x4, RZ ;  /* 0x0000000403037810 */ /* 0x001fd60007ffe0ff */
[----:B---3--:R-:W-:Y:S05]  /*14b0*/  @P2 BRA `(.L_x_72) ;  /* 0xfffffff800902947 */ /* 0x008fea000383ffff */
.L_x_71:
[----:B------:R-:W-:Y:S05]  /*14c0*/  BSYNC.RECONVERGENT B1 ;  /* 0x0000000000017941 */ /* 0x000fea0003800200 */
.L_x_70:
[----:B------:R-:W-:Y:S05]  /*14d0*/  @!P0 BRA `(.L_x_69) ;  /* 0x0000000000888947 */ /* 0x000fea0003800000 */
[----:B------:R-:W2:Y:S01]  /*14e0*/  LDC.64 R6, c[0x0][0x380] ;  /* 0x0000e000ff067b82 */ /* 0x000ea20000000a00 */
[----:B-1----:R-:W-:-:S07]  /*14f0*/  IMAD.MOV.U32 R31, RZ, RZ, RZ ;  /* 0x000000ffff1f7224 */ /* 0x002fce00078e00ff */
[----:B------:R-:W1:Y:S08]  /*1500*/  LDC.64 R8, c[0x0][0x388] ;  /* 0x0000e200ff087b82 */ /* 0x000e700000000a00 */
[----:B------:R-:W3:Y:S08]  /*1510*/  LDC.64 R10, c[0x0][0x3c0] ;  /* 0x0000f000ff0a7b82 */ /* 0x000ef00000000a00 */
[----:B------:R-:W4:Y:S08]  /*1520*/  LDC.64 R16, c[0x0][0x390] ;  /* 0x0000e400ff107b82 */ /* 0x000f300000000a00 */
[----:B------:R-:W0:Y:S02]  /*1530*/  LDC.64 R18, c[0x0][0x398] ;  /* 0x0000e600ff127b82 */ /* 0x000e240000000a00 */
.L_x_73:
[----:B0-----:R-:W-:-:S06]  /*1540*/  IMAD.WIDE R20, R3, 0x4, R18 ;  /* 0x0000000403147825 */ /* 0x001fcc00078e0212 */
[----:B------:R-:W3:Y:S01]  /*1550*/  LDG.E R21, desc[UR36][R20.64] ;  /* 0x0000002414157981 */ /* 0x000ee2000c1e1900 */
[----:B------:R-:W-:Y:S02]  /*1560*/  IMAD.MOV.U32 R33, RZ, RZ, -0x1 ;  /* 0xffffffffff217424 */ /* 0x000fe400078e00ff */
[----:B--2---:R-:W-:-:S04]  /*1570*/  IMAD.WIDE R24, R3, 0x4, R6 ;  /* 0x0000000403187825 */ /* 0x004fc800078e0206 */
[----:B-1----:R-:W-:-:S04]  /*1580*/  IMAD.WIDE R26, R3, 0x4, R8 ;  /* 0x00000004031a7825 */ /* 0x002fc800078e0208 */
[----:B----4-:R-:W-:-:S04]  /*1590*/  IMAD.WIDE R28, R3, 0x4, R16 ;  /* 0x00000004031c7825 */ /* 0x010fc800078e0210 */
[----:B---3--:R-:W-:-:S05]  /*15a0*/  IMAD.WIDE R22, R21, 0x4, R10 ;  /* 0x0000000415167825 */ /* 0x008fca00078e020a */
[----:B------:R0:W-:Y:S04]  /*15b0*/  STG.E desc[UR36][R22.64], R33 ;  /* 0x0000002116007986 */ /* 0x0001e8000c101924 */
[----:B------:R-:W2:Y:S04]  /*15c0*/  LDG.E R24, desc[UR36][R24.64] ;  /* 0x0000002418187981 */ /* 0x000ea8000c1e1900 */
[----:B------:R-:W2:Y:S04]  /*15d0*/  LDG.E R27, desc[UR36][R26.64] ;  /* 0x000000241a1b7981 */ /* 0x000ea8000c1e1900 */
[----:B------:R-:W2:Y:S01]  /*15e0*/  LDG.E R28, desc[UR36][R28.64] ;  /* 0x000000241c1c7981 */ /* 0x000ea2000c1e1900 */
[----:B------:R-:W-:-:S05]  /*15f0*/  VIADD R31, R31, 0x1 ;  /* 0x000000011f1f7836 */ /* 0x000fca0000000000 */
[----:B------:R-:W-:Y:S02]  /*1600*/  ISETP.NE.AND P1, PT, R31, R4, PT ;  /* 0x000000041f00720c */ /* 0x000fe40003f25270 */
[----:B--2---:R-:W-:-:S05]  /*1610*/  IADD3 R30, PT, PT, R28, R27, R24 ;  /* 0x0000001b1c1e7210 */ /* 0x004fca0007ffe018 */
[----:B------:R-:W-:-:S05]  /*1620*/  IMAD.HI R20, R30, 0x2aaaaaab, RZ ;  /* 0x2aaaaaab1e147827 */ /* 0x000fca00078e02ff */
[----:B------:R-:W-:-:S04]  /*1630*/  SHF.R.U32.HI R21, RZ, 0x1f, R20 ;  /* 0x0000001fff157819 */ /* 0x000fc80000011614 */
[----:B------:R-:W-:-:S05]  /*1640*/  LEA.HI R21, R20, R21, RZ, 0x1e ;  /* 0x0000001514157211 */ /* 0x000fca00078ff0ff */
[----:B------:R-:W-:-:S05]  /*1650*/  IMAD R21, R21, -0x18, R30 ;  /* 0xffffffe815157824 */ /* 0x000fca00078e021e */
[----:B------:R-:W-:-:S13]  /*1660*/  ISETP.NE.AND P0, PT, R21, R5, PT ;  /* 0x000000051500720c */ /* 0x000fda0003f05270 */
[----:B------:R-:W1:Y:S01]  /*1670*/  @P0 S2R R35, SR_CgaCtaId ;  /* 0x0000000000230919 */ /* 0x000e620000008800 */
[----:B0-----:R-:W-:Y:S01]  /*1680*/  @P0 MOV R22, 0x400 ;  /* 0x0000040000160802 */ /* 0x001fe20000000f00 */
[--C-:B------:R-:W-:Y:S02]  /*1690*/  @P0 IMAD.IADD R20, R0, 0x1, R21.reuse ;  /* 0x0000000100140824 */ /* 0x100fe400078e0215 */
[----:B------:R-:W-:Y:S01]  /*16a0*/  @P0 IMAD.MOV.U32 R5, RZ, RZ, R21 ;  /* 0x000000ffff050224 */ /* 0x000fe200078e0015 */
[----:B-1----:R-:W-:-:S05]  /*16b0*/  @P0 LEA R35, R35, R22, 0x18 ;  /* 0x0000001623230211 */ /* 0x002fca00078ec0ff */
[----:B------:R-:W-:-:S05]  /*16c0*/  @P0 IMAD R20, R20, 0x4, R35 ;  /* 0x0000000414140824 */ /* 0x000fca00078e0223 */
[----:B------:R0:W-:Y:S02]  /*16d0*/  @P0 STS [R20], R3 ;  /* 0x0000000314000388 */ /* 0x0001e40000000800 */
[----:B0-----:R-:W-:Y:S01]  /*16e0*/  VIADD R3, R3, 0x1 ;  /* 0x0000000103037836 */ /* 0x001fe20000000000 */
[----:B------:R-:W-:Y:S06]  /*16f0*/  @P1 BRA `(.L_x_73) ;  /* 0xfffffffc00901947 */ /* 0x000fec000383ffff */
.L_x_69:
[----:B------:R-:W-:Y:S05]  /*1700*/  BSYNC.RECONVERGENT B0 ;  /* 0x0000000000007941 */ /* 0x000fea0003800200 */
.L_x_68:
[----:B------:R-:W-:Y:S01]  /*1710*/  ISETP.NE.AND P0, PT, R2, RZ, PT ;  /* 0x000000ff0200720c */ /* 0x000fe20003f05270 */
[----:B------:R-:W4:Y:S01]  /*1720*/  LDC R3, c[0x0][0x3b8] ;  /* 0x0000ee00ff037b82 */ /* 0x000f220000000800 */
[----:B------:R-:W-:Y:S11]  /*1730*/  WARPSYNC.ALL ;  /* 0x0000000000007948 */ /* 0x000ff60003800000 */
[----:B--2---:R-:W2:Y:S01]  /*1740*/  @!P0 LDC.64 R4, c[0x0][0x3d0] ;  /* 0x0000f400ff048b82 */ /* 0x004ea20000000a00 */
[----:B---3--:R-:W-:-:S07]  /*1750*/  @!P0 IMAD.MOV.U32 R9, RZ, RZ, -0x1 ;  /* 0xffffffffff098424 */ /* 0x008fce00078e00ff */
[----:B------:R-:W3:Y:S08]  /*1760*/  @!P0 LDC.64 R6, c[0x0][0x3d8] ;  /* 0x0000f600ff068b82 */ /* 0x000ef00000000a00 */
[----:B------:R-:W5:Y:S01]  /*1770*/  @!P0 LDC.64 R10, c[0x0][0x3e0] ;  /* 0x0000f800ff0a8b82 */ /* 0x000f620000000a00 */
[----:B--2---:R2:W-:Y:S04]  /*1780*/  @!P0 STG.E desc[UR36][R4.64], R9 ;  /* 0x0000000904008986 */ /* 0x0045e8000c101924 */
[----:B---3--:R2:W-:Y:S04]  /*1790*/  @!P0 STG.E desc[UR36][R6.64], R9 ;  /* 0x0000000906008986 */ /* 0x0085e8000c101924 */
[----:B-----5:R2:W-:Y:S01]  /*17a0*/  @!P0 STG.E desc[UR36][R10.64], RZ ;  /* 0x000000ff0a008986 */ /* 0x0205e2000c101924 */
[----:B------:R-:W-:Y:S01]  /*17b0*/  BAR.SYNC.DEFER_BLOCKING 0x0 ;  /* 0x0000000000007b1d */ /* 0x000fe20000010000 */
[----:B----4-:R-:W-:-:S13]  /*17c0*/  ISETP.GE.AND P0, PT, R3, 0x1, PT ;  /* 0x000000010300780c */ /* 0x010fda0003f06270 */
[----:B--2---:R-:W-:Y:S05]  /*17d0*/  @!P0 EXIT ;  /* 0x000000000000894d */ /* 0x004fea0003800000 */
[----:B------:R-:W-:Y:S02]  /*17e0*/  VIADD R3, R3, 0xffffffff ;  /* 0xffffffff03037836 */ /* 0x000fe40000000000 */
[----:B------:R-:W-:-:S07]  /*17f0*/  IMAD.MOV.U32 R4, RZ, RZ, RZ ;  /* 0x000000ffff047224 */ /* 0x000fce00078e00ff */
.L_x_128:
[----:B--2---:R-:W2:Y:S01]  /*1800*/  LDC.64 R8, c[0x0][0x3d0] ;  /* 0x0000f400ff087b82 */ /* 0x004ea20000000a00 */
[----:B------:R-:W-:Y:S01]  /*1810*/  ISETP.NE.AND P0, PT, R2, RZ, PT ;  /* 0x000000ff0200720c */ /* 0x000fe20003f05270 */
[----:B------:R-:W-:-:S12]  /*1820*/  BSSY.RECONVERGENT B0, `(.L_x_74) ;  /* 0x0000018000007945 */ /* 0x000fd80003800200 */
[----:B----4-:R-:W-:Y:S05]  /*1830*/  @P0 BRA `(.L_x_75) ;  /* 0x0000000000580947 */ /* 0x010fea0003800000 */
[----:B------:R-:W3:Y:S08]  /*1840*/  LDC.64 R18, c[0x0][0x398] ;  /* 0x0000e600ff127b82 */ /* 0x000ef00000000a00 */
[----:B------:R-:W4:Y:S01]  /*1850*/  LDC.64 R16, c[0x0][0x3c0] ;  /* 0x0000f000ff107b82 */ /* 0x000f220000000a00 */
[----:B---3--:R-:W-:-:S05]  /*1860*/  IMAD.WIDE.U32 R18, R4, 0x4, R18 ;  /* 0x0000000404127825 */ /* 0x008fca00078e0012 */
[----:B------:R-:W4:Y:S02]  /*1870*/  LDG.E R11, desc[UR36][R18.64] ;  /* 0x00000024120b7981 */ /* 0x000f24000c1e1900 */
[----:B----4-:R-:W-:-:S06]  /*1880*/  IMAD.WIDE R10, R11, 0x4, R16 ;  /* 0x000000040b0a7825 */ /* 0x010fcc00078e0210 */
[----:B------:R-:W3:Y:S02]  /*1890*/  LDG.E R10, desc[UR36][R10.64] ;  /* 0x000000240a0a7981 */ /* 0x000ee4000c1e1900 */
[----:B---3--:R-:W-:-:S13]  /*18a0*/  ISETP.NE.AND P0, PT, R10, -0x1, PT ;  /* 0xffffffff0a00780c */ /* 0x008fda0003f05270 */
[----:B------:R-:W3:Y:S08]  /*18b0*/  @!P0 LDC.64 R20, c[0x0][0x3d0] ;  /* 0x0000f400ff148b82 */ /* 0x000ef00000000a00 */
[----:B------:R-:W4:Y:S08]  /*18c0*/  @!P0 LDC.64 R22, c[0x0][0x3d8] ;  /* 0x0000f600ff168b82 */ /* 0x000f300000000a00 */
[----:B-1----:R-:W1:Y:S01]  /*18d0*/  @!P0 LDC.64 R24, c[0x0][0x3e0] ;  /* 0x0000f800ff188b82 */ /* 0x002e620000000a00 */
[----:B---3--:R3:W-:Y:S04]  /*18e0*/  @!P0 STG.E desc[UR36][R20.64], RZ ;  /* 0x000000ff14008986 */ /* 0x0087e8000c101924 */
[----:B----4-:R3:W-:Y:S04]  /*18f0*/  @!P0 STG.E desc[UR36][R22.64], RZ ;  /* 0x000000ff16008986 */ /* 0x0107e8000c101924 */
[----:B-1----:R-:W4:Y:S02]  /*1900*/  @!P0 LDG.E R7, desc[UR36][R24.64] ;  /* 0x0000002418078981 */ /* 0x002f24000c1e1900 */
[----:B----4-:R-:W-:-:S05]  /*1910*/  @!P0 VIADD R7, R7, 0x1 ;  /* 0x0000000107078836 */ /* 0x010fca0000000000 */
[----:B------:R3:W-:Y:S04]  /*1920*/  @!P0 STG.E desc[UR36][R24.64], R7 ;  /* 0x0000000718008986 */ /* 0x0007e8000c101924 */
[----:B------:R-:W4:Y:S02]  /*1930*/  @!P0 LDG.E R19, desc[UR36][R18.64] ;  /* 0x0000002412138981 */ /* 0x000f24000c1e1900 */
[----:B----4-:R-:W-:Y:S02]  /*1940*/  @!P0 IMAD.WIDE R10, R19, 0x4, R16 ;  /* 0x00000004130a8825 */ /* 0x010fe400078e0210 */
[----:B------:R-:W1:Y:S03]  /*1950*/  @!P0 LDC.64 R16, c[0x0][0x3c8] ;  /* 0x0000f200ff108b82 */ /* 0x000e660000000a00 */
[----:B------:R3:W-:Y:S04]  /*1960*/  @!P0 STG.E desc[UR36][R10.64], R7 ;  /* 0x000000070a008986 */ /* 0x0007e8000c101924 */
[----:B------:R-:W1:Y:S02]  /*1970*/  @!P0 LDG.E R27, desc[UR36][R22.64] ;  /* 0x00000024161b8981 */ /* 0x000e64000c1e1900 */
[----:B-1----:R-:W-:-:S05]  /*1980*/  @!P0 IMAD.WIDE R16, R27, 0x4, R16 ;  /* 0x000000041b108825 */ /* 0x002fca00078e0210 */
[----:B------:R3:W-:Y:S02]  /*1990*/  @!P0 STG.E desc[UR36][R16.64], R4 ;  /* 0x0000000410008986 */ /* 0x0007e4000c101924 */
.L_x_75:
[----:B------:R-:W-:Y:S05]  /*19a0*/  BSYNC.RECONVERGENT B0 ;  /* 0x0000000000007941 */ /* 0x000fea0003800200 */
.L_x_74:
[----:B--2---:R-:W2:Y:S01]  /*19b0*/  LDG.E R8, desc[UR36][R8.64] ;  /* 0x0000002408087981 */ /* 0x004ea2000c1e1900 */
[----:B------:R-:W-:-:S04]  /*19c0*/  ISETP.GE.AND P0, PT, R5, R6, PT ;  /* 0x000000060500720c */ /* 0x000fc80003f06270 */
[----:B--2---:R-:W-:-:S13]  /*19d0*/  ISETP.EQ.OR P0, PT, R8, -0x1, !P0 ;  /* 0xffffffff0800780c */ /* 0x004fda0004702670 */
[----:B------:R-:W-:Y:S05]  /*19e0*/  @P0 BRA `(.L_x_76) ;  /* 0x0000003000980947 */ /* 0x000fea0003800000 */
.L_x_127:
[----:B--23--:R-:W2:Y:S01]  /*19f0*/  LDC.64 R16, c[0x0][0x3c8] ;  /* 0x0000f200ff107b82 */ /* 0x00cea20000000a00 */
[----:B------:R-:W-:Y:S01]  /*1a00*/  IMAD.MOV.U32 R9, RZ, RZ, -0x1 ;  /* 0xffffffffff097424 */ /* 0x000fe200078e00ff */
[----:B------:R-:W3:Y:S01]  /*1a10*/  LDCU.64 UR6, c[0x0][0x390] ;  /* 0x00007200ff0677ac */ /* 0x000ee20008000a00 */
[----:B----4-:R-:W4:Y:S05]  /*1a20*/  LDCU.128 UR12, c[0x0][0x380] ;  /* 0x00007000ff0c77ac */ /* 0x010f2a0008000c00 */
[----:B------:R-:W0:Y:S08]  /*1a30*/  LDC.64 R6, c[0x0][0x3d8] ;  /* 0x0000f600ff067b82 */ /* 0x000e300000000a00 */
[----:B------:R-:W3:Y:S01]  /*1a40*/  LDC.64 R10, c[0x0][0x3e8] ;  /* 0x0000fa00ff0a7b82 */ /* 0x000ee20000000a00 */
[----:B--2---:R-:W-:-:S07]  /*1a50*/  IMAD.WIDE R16, R8, 0x4, R16 ;  /* 0x0000000408107825 */ /* 0x004fce00078e0210 */
[----:B------:R-:W2:Y:S01]  /*1a60*/  LDC.64 R22, c[0x0][0x380] ;  /* 0x0000e000ff167b82 */ /* 0x000ea20000000a00 */
[----:B0-----:R2:W5:Y:S07]  /*1a70*/  LDG.E R5, desc[UR36][R6.64] ;  /* 0x0000002406057981 */ /* 0x00156e000c1e1900 */
[----:B-1----:R-:W0:Y:S01]  /*1a80*/  LDC.64 R24, c[0x0][0x390] ;  /* 0x0000e400ff187b82 */ /* 0x002e220000000a00 */
[----:B---3--:R-:W-:Y:S07]  /*1a90*/  STG.E desc[UR36][R10.64], R9 ;  /* 0x000000090a007986 */ /* 0x008fee000c101924 */
[----:B------:R-:W1:Y:S01]  /*1aa0*/  LDC.64 R20, c[0x0][0x388] ;  /* 0x0000e200ff147b82 */ /* 0x000e620000000a00 */
[----:B------:R-:W-:Y:S04]  /*1ab0*/  STG.E desc[UR36][R10.64+0x4], R9 ;  /* 0x000004090a007986 */ /* 0x000fe8000c101924 */
[----:B------:R-:W-:Y:S04]  /*1ac0*/  STG.E desc[UR36][R10.64+0x8], R9 ;  /* 0x000008090a007986 */ /* 0x000fe8000c101924 */
[----:B------:R-:W-:Y:S04]  /*1ad0*/  STG.E desc[UR36][R10.64+0xc], R9 ;  /* 0x00000c090a007986 */ /* 0x000fe8000c101924 */
[----:B------:R-:W-:Y:S04]  /*1ae0*/  STG.E desc[UR36][R10.64+0x10], R9 ;  /* 0x000010090a007986 */ /* 0x000fe8000c101924 */
[----:B------:R3:W-:Y:S04]  /*1af0*/  STG.E desc[UR36][R10.64+0x14], R9 ;  /* 0x000014090a007986 */ /* 0x0007e8000c101924 */
[----:B------:R-:W2:Y:S04]  /*1b00*/  LDG.E R17, desc[UR36][R16.64] ;  /* 0x0000002410117981 */ /* 0x000ea8000c1e1900 */
[----:B------:R-:W4:Y:S01]  /*1b10*/  LDG.E R35, desc[UR36][R12.64] ;  /* 0x000000240c237981 */ /* 0x000f22000c1e1900 */
[----:B--2---:R-:W-:-:S04]  /*1b20*/  IMAD.WIDE R6, R17, 0x4, R22 ;  /* 0x0000000411067825 */ /* 0x004fc800078e0216 */
[C---:B----4-:R-:W-:Y:S02]  /*1b30*/  IMAD.WIDE R30, R35.reuse, 0x4, R22 ;  /* 0x00000004231e7825 */ /* 0x050fe400078e0216 */
[----:B------:R2:W4:Y:S02]  /*1b40*/  LDG.E R7, desc[UR36][R6.64] ;  /* 0x0000002406077981 */ /* 0x000524000c1e1900 */
[----:B0-----:R-:W-:Y:S02]  /*1b50*/  IMAD.WIDE R36, R35, 0x4, R24 ;  /* 0x0000000423247825 */ /* 0x001fe400078e0218 */
[----:B---3--:R-:W3:Y:S02]  /*1b60*/  LDG.E R10, desc[UR36][R30.64] ;  /* 0x000000241e0a7981 */ /* 0x008ee4000c1e1900 */
[C---:B-1----:R-:W-:Y:S02]  /*1b70*/  IMAD.WIDE R26, R17.reuse, 0x4, R20 ;  /* 0x00000004111a7825 */ /* 0x042fe400078e0214 */
[----:B------:R-:W3:Y:S02]  /*1b80*/  LDG.E R18, desc[UR36][R36.64] ;  /* 0x0000002424127981 */ /* 0x000ee4000c1e1900 */
[----:B------:R-:W-:-:S02]  /*1b90*/  IMAD.WIDE R28, R17, 0x4, R24 ;  /* 0x00000004111c7825 */ /* 0x000fc400078e0218 */
[----:B------:R-:W3:Y:S02]  /*1ba0*/  LDG.E R16, desc[UR36][R26.64] ;  /* 0x000000241a107981 */ /* 0x000ee4000c1e1900 */
[----:B------:R-:W-:Y:S02]  /*1bb0*/  IMAD.WIDE R34, R35, 0x4, R20 ;  /* 0x0000000423227825 */ /* 0x000fe400078e0214 */
[----:B------:R-:W3:Y:S04]  /*1bc0*/  LDG.E R9, desc[UR36][R28.64] ;  /* 0x000000241c097981 */ /* 0x000ee8000c1e1900 */
[----:B------:R-:W3:Y:S01]  /*1bd0*/  LDG.E R11, desc[UR36][R34.64] ;  /* 0x00000024220b7981 */ /* 0x000ee2000c1e1900 */
[----:B------:R-:W-:Y:S04]  /*1be0*/  BSSY.RECONVERGENT B0, `(.L_x_77) ;  /* 0x0000081000007945 */ /* 0x000fe80003800200 */
[----:B------:R-:W-:Y:S01]  /*1bf0*/  BSSY.RELIABLE B1, `(.L_x_78) ;  /* 0x000000f000017945 */ /* 0x000fe20003800100 */
[----:B--2---:R-:W-:-:S02]  /*1c00*/  IMAD.MOV.U32 R6, RZ, RZ, R8 ;  /* 0x000000ffff067224 */ /* 0x004fc400078e0008 */
[----:B----4-:R-:W-:-:S05]  /*1c10*/  VIADD R33, R7, 0xffffffff ;  /* 0xffffffff07217836 */ /* 0x010fca0000000000 */
[----:B---3--:R-:W-:Y:S02]  /*1c20*/  ISETP.NE.AND P0, PT, R33, R10, PT ;  /* 0x0000000a2100720c */ /* 0x008fe40003f05270 */
[C---:B------:R-:W-:Y:S02]  /*1c30*/  ISETP.EQ.AND P2, PT, R9.reuse, R18, PT ;  /* 0x000000120900720c */ /* 0x040fe40003f42270 */
[----:B------:R-:W-:Y:S01]  /*1c40*/  ISETP.EQ.AND P1, PT, R16, R11, !P0 ;  /* 0x0000000b1000720c */ /* 0x000fe20004722270 */
[C---:B------:R-:W-:Y:S02]  /*1c50*/  VIADD R17, R9.reuse, 0x1 ;  /* 0x0000000109117836 */ /* 0x040fe40000000000 */
[----:B------:R-:W-:-:S10]  /*1c60*/  VIADD R19, R9, 0xffffffff ;  /* 0xffffffff09137836 */ /* 0x000fd40000000000 */
[----:B------:R-:W-:Y:S05]  /*1c70*/  @P1 BRA P2, `(.L_x_79) ;  /* 0x0000000000181947 */ /* 0x000fea0001000000 */
[----:B------:R-:W-:Y:S02]  /*1c80*/  ISETP.GT.AND P0, PT, R16, R11, !P0 ;  /* 0x0000000b1000720c */ /* 0x000fe40004704270 */
[----:B------:R-:W-:Y:S02]  /*1c90*/  ISETP.GT.AND P1, PT, R9, R18, P1 ;  /* 0x000000120900720c */ /* 0x000fe40000f24270 */
[----:B------:R-:W-:-:S04]  /*1ca0*/  ISETP.GT.OR P0, PT, R33, R10, P0 ;  /* 0x0000000a2100720c */ /* 0x000fc80000704670 */
[----:B------:R-:W-:-:S13]  /*1cb0*/  PLOP3.LUT P0, PT, P0, P1, PT, 0xf8, 0x8f ;  /* 0x00000000008f781c */ /* 0x000fda0000703f70 */
[----:B------:R-:W-:Y:S05]  /*1cc0*/  @!P0 BREAK.RELIABLE B1 ;  /* 0x0000000000018942 */ /* 0x000fea0003800100 */
[----:B------:R-:W-:Y:S05]  /*1cd0*/  @!P0 BRA `(.L_x_80) ;  /* 0x0000000400c48947 */ /* 0x000fea0003800000 */
.L_x_79:
[----:B------:R-:W-:Y:S05]  /*1ce0*/  BSYNC.RELIABLE B1 ;  /* 0x0000000000017941 */ /* 0x000fea0003800100 */
.L_x_78:
[----:B------:R-:W2:Y:S02]  /*1cf0*/  LDG.E R27, desc[UR36][R14.64] ;  /* 0x000000240e1b7981 */ /* 0x000ea4000c1e1900 */
[----:B--2---:R-:W-:-:S04]  /*1d00*/  IMAD.WIDE R22, R27, 0x4, R22 ;  /* 0x000000041b167825 */ /* 0x004fc800078e0216 */
[C---:B------:R-:W-:Y:S02]  /*1d10*/  IMAD.WIDE R24, R27.reuse, 0x4, R24 ;  /* 0x000000041b187825 */ /* 0x040fe400078e0218 */
[----:B------:R-:W2:Y:S02]  /*1d20*/  LDG.E R22, desc[UR36][R22.64] ;  /* 0x0000002416167981 */ /* 0x000ea4000c1e1900 */
[----:B------:R-:W-:Y:S02]  /*1d30*/  IMAD.WIDE R20, R27, 0x4, R20 ;  /* 0x000000041b147825 */ /* 0x000fe400078e0214 */
[----:B------:R-:W3:Y:S04]  /*1d40*/  LDG.E R24, desc[UR36][R24.64] ;  /* 0x0000002418187981 */ /* 0x000ee8000c1e1900 */
[----:B------:R-:W4:Y:S01]  /*1d50*/  LDG.E R21, desc[UR36][R20.64] ;  /* 0x0000002414157981 */ /* 0x000f22000c1e1900 */
[----:B------:R-:W-:Y:S01]  /*1d60*/  BSSY.RELIABLE B1, `(.L_x_81) ;  /* 0x000000b000017945 */ /* 0x000fe20003800100 */
[----:B--2---:R-:W-:-:S02]  /*1d70*/  ISETP.NE.AND P0, PT, R33, R22, PT ;  /* 0x000000162100720c */ /* 0x004fc40003f05270 */
[----:B---3--:R-:W-:Y:S02]  /*1d80*/  ISETP.EQ.AND P2, PT, R9, R24, PT ;  /* 0x000000180900720c */ /* 0x008fe40003f42270 */
[----:B----4-:R-:W-:-:S13]  /*1d90*/  ISETP.EQ.AND P1, PT, R16, R21, !P0 ;  /* 0x000000151000720c */ /* 0x010fda0004722270 */
[----:B------:R-:W-:Y:S05]  /*1da0*/  @P1 BRA P2, `(.L_x_82) ;  /* 0x0000000000181947 */ /* 0x000fea0001000000 */
[----:B------:R-:W-:Y:S02]  /*1db0*/  ISETP.GT.AND P0, PT, R16, R21, !P0 ;  /* 0x000000151000720c */ /* 0x000fe40004704270 */
[----:B------:R-:W-:Y:S02]  /*1dc0*/  ISETP.GT.AND P1, PT, R9, R24, P1 ;  /* 0x000000180900720c */ /* 0x000fe40000f24270 */
[----:B------:R-:W-:-:S04]  /*1dd0*/  ISETP.GT.OR P0, PT, R33, R22, P0 ;  /* 0x000000162100720c */ /* 0x000fc80000704670 */
[----:B------:R-:W-:-:S13]  /*1de0*/  PLOP3.LUT P0, PT, P0, P1, PT, 0xf8, 0x8f ;  /* 0x00000000008f781c */ /* 0x000fda0000703f70 */
[----:B------:R-:W-:Y:S05]  /*1df0*/  @P0 BREAK.RELIABLE B1 ;  /* 0x0000000000010942 */ /* 0x000fea0003800100 */
[----:B------:R-:W-:Y:S05]  /*1e00*/  @P0 BRA `(.L_x_80) ;  /* 0x0000000400780947 */ /* 0x000fea0003800000 */
.L_x_82:
[----:B------:R-:W-:Y:S05]  /*1e10*/  BSYNC.RELIABLE B1 ;  /* 0x0000000000017941 */ /* 0x000fea0003800100 */
.L_x_81:
[----:B------:R-:W-:Y:S01]  /*1e20*/  IADD3 R20, PT, PT, R9, R16, R7 ;  /* 0x0000001009147210 */ /* 0x000fe20007ffe007 */
[----:B------:R-:W0:Y:S01]  /*1e30*/  S2UR UR5, SR_CgaCtaId ;  /* 0x00000000000579c3 */ /* 0x000e220000008800 */
[----:B------:R-:W-:-:S03]  /*1e40*/  UMOV UR4, 0x400 ;  /* 0x0000040000047882 */ /* 0x000fc60000000000 */
[----:B------:R-:W-:-:S04]  /*1e50*/  VIADD R20, R20, 0xffffffff ;  /* 0xffffffff14147836 */ /* 0x000fc80000000000 */
[----:B------:R-:W-:-:S05]  /*1e60*/  IMAD.HI R21, R20, 0x2aaaaaab, RZ ;  /* 0x2aaaaaab14157827 */ /* 0x000fca00078e02ff */
[----:B------:R-:W-:-:S04]  /*1e70*/  SHF.R.U32.HI R22, RZ, 0x1f, R21 ;  /* 0x0000001fff167819 */ /* 0x000fc80000011615 */
[----:B------:R-:W-:-:S05]  /*1e80*/  LEA.HI R29, R21, R22, RZ, 0x1e ;  /* 0x00000016151d7211 */ /* 0x000fca00078ff0ff */
[----:B------:R-:W-:Y:S01]  /*1e90*/  IMAD R29, R29, -0x18, R20 ;  /* 0xffffffe81d1d7824 */ /* 0x000fe200078e0214 */
[----:B0-----:R-:W-:-:S03]  /*1ea0*/  ULEA UR4, UR5, UR4, 0x18 ;  /* 0x0000000405047291 */ /* 0x001fc6000f8ec0ff */
[----:B------:R-:W-:-:S05]  /*1eb0*/  IMAD.IADD R20, R0, 0x1, R29 ;  /* 0x0000000100147824 */ /* 0x000fca00078e021d */
[----:B------:R-:W-:-:S05]  /*1ec0*/  LEA R20, R20, UR4, 0x2 ;  /* 0x0000000414147c11 */ /* 0x000fca000f8e10ff */
[----:B------:R-:W0:Y:S02]  /*1ed0*/  LDS R28, [R20] ;  /* 0x00000000141c7984 */ /* 0x000e240000000800 */
[----:B0-----:R-:W-:-:S13]  /*1ee0*/  ISETP.NE.AND P0, PT, R28, -0x1, PT ;  /* 0xffffffff1c00780c */ /* 0x001fda0003f05270 */
[----:B------:R-:W-:Y:S05]  /*1ef0*/  @!P0 BRA `(.L_x_80) ;  /* 0x00000004003c8947 */ /* 0x000fea0003800000 */
[----:B------:R-:W0:Y:S01]  /*1f00*/  LDCU.128 UR8, c[0x0][0x380] ;  /* 0x00007000ff0877ac */ /* 0x000e220008000c00 */
[----:B------:R-:W-:Y:S01]  /*1f10*/  IMAD.WIDE R20, R28, 0x4, RZ ;  /* 0x000000041c147825 */ /* 0x000fe200078e02ff */
[----:B------:R-:W1:Y:S02]  /*1f20*/  LDCU.64 UR4, c[0x0][0x390] ;  /* 0x00007200ff0477ac */ /* 0x000e640008000a00 */
[C---:B0-----:R-:W-:Y:S02]  /*1f30*/  IADD3 R24, P1, PT, R20.reuse, UR10, RZ ;  /* 0x0000000a14187c10 */ /* 0x041fe4000ff3e0ff */
[C---:B------:R-:W-:Y:S02]  /*1f40*/  IADD3 R22, P2, PT, R20.reuse, UR8, RZ ;  /* 0x0000000814167c10 */ /* 0x040fe4000ff5e0ff */
[----:B-1----:R-:W-:Y:S02]  /*1f50*/  IADD3 R26, P0, PT, R20, UR4, RZ ;  /* 0x00000004141a7c10 */ /* 0x002fe4000ff1e0ff */
[----:B------:R-:W-:-:S02]  /*1f60*/  IADD3.X R25, PT, PT, R21, UR11, RZ, P1, !PT ;  /* 0x0000000b15197c10 */ /* 0x000fc40008ffe4ff */
[C---:B------:R-:W-:Y:S02]  /*1f70*/  IADD3.X R23, PT, PT, R21.reuse, UR9, RZ, P2, !PT ;  /* 0x0000000915177c10 */ /* 0x040fe400097fe4ff */
[----:B------:R-:W-:Y:S02]  /*1f80*/  IADD3.X R27, PT, PT, R21, UR5, RZ, P0, !PT ;  /* 0x00000005151b7c10 */ /* 0x000fe400087fe4ff */
[----:B------:R-:W2:Y:S04]  /*1f90*/  LDG.E R25, desc[UR36][R24.64] ;  /* 0x0000002418197981 */ /* 0x000ea8000c1e1900 */
[----:B------:R-:W2:Y:S04]  /*1fa0*/  LDG.E R22, desc[UR36][R22.64] ;  /* 0x0000002416167981 */ /* 0x000ea8000c1e1900 */
[----:B------:R-:W2:Y:S02]  /*1fb0*/  LDG.E R26, desc[UR36][R26.64] ;  /* 0x000000241a1a7981 */ /* 0x000ea4000c1e1900 */
[----:B--2---:R-:W-:-:S05]  /*1fc0*/  IADD3 R30, PT, PT, R26, R25, R22 ;  /* 0x000000191a1e7210 */ /* 0x004fca0007ffe016 */
[----:B------:R-:W-:-:S05]  /*1fd0*/  IMAD.HI R31, R30, 0x2aaaaaab, RZ ;  /* 0x2aaaaaab1e1f7827 */ /* 0x000fca00078e02ff */
[----:B------:R-:W-:-:S04]  /*1fe0*/  SHF.R.U32.HI R32, RZ, 0x1f, R31 ;  /* 0x0000001fff207819 */ /* 0x000fc8000001161f */
[----:B------:R-:W-:-:S05]  /*1ff0*/  LEA.HI R31, R31, R32, RZ, 0x1e ;  /* 0x000000201f1f7211 */ /* 0x000fca00078ff0ff */
[----:B------:R-:W-:-:S05]  /*2000*/  IMAD R30, R31, -0x18, R30 ;  /* 0xffffffe81f1e7824 */ /* 0x000fca00078e021e */
[----:B------:R-:W-:-:S13]  /*2010*/  ISETP.NE.AND P0, PT, R30, R29, PT ;  /* 0x0000001d1e00720c */ /* 0x000fda0003f05270 */
[----:B------:R-:W-:Y:S05]  /*2020*/  @P0 BRA `(.L_x_80) ;  /* 0x0000000000f00947 */ /* 0x000fea0003800000 */
[----:B------:R-:W0:Y:S01]  /*2030*/  LDCU UR4, c[0x0][0x3b8] ;  /* 0x00007700ff0477ac */ /* 0x000e220008000800 */
[----:B------:R-:W-:Y:S02]  /*2040*/  IMAD.MOV.U32 R32, RZ, RZ, R20 ;  /* 0x000000ffff207224 */ /* 0x000fe400078e0014 */
[C---:B------:R-:W-:Y:S02]  /*2050*/  VIADD R30, R28.reuse, 0x1 ;  /* 0x000000011c1e7836 */ /* 0x040fe40000000000 */
[----:B0-----:R-:W-:-:S07]  /*2060*/  VIADD R20, R28, -UR4 ;  /* 0x800000041c147c36 */ /* 0x001fce0008000000 */
.L_x_84:
[----:B------:R-:W-:Y:S02]  /*2070*/  ISETP.NE.AND P0, PT, R25, R16, PT ;  /* 0x000000101900720c */ /* 0x000fe40003f05270 */
[----:B------:R-:W-:Y:S02]  /*2080*/  ISETP.EQ.AND P1, PT, R26, R9, PT ;  /* 0x000000091a00720c */ /* 0x000fe40003f22270 */
[----:B------:R-:W-:-:S13]  /*2090*/  ISETP.EQ.AND P0, PT, R22, R33, !P0 ;  /* 0x000000211600720c */ /* 0x000fda0004702270 */
[----:B------:R-:W-:Y:S05]  /*20a0*/  @P0 BRA P1, `(.L_x_83) ;  /* 0x0000000000640947 */ /* 0x000fea0000800000 */
[----:B------:R-:W-:-:S05]  /*20b0*/  VIADD R31, R20, 0x1 ;  /* 0x00000001141f7836 */ /* 0x000fca0000000000 */
[----:B------:R-:W-:-:S13]  /*20c0*/  ISETP.NE.AND P0, PT, R31, RZ, PT ;  /* 0x000000ff1f00720c */ /* 0x000fda0003f05270 */
[----:B------:R-:W-:Y:S05]  /*20d0*/  @!P0 BRA `(.L_x_80) ;  /* 0x0000000000c48947 */ /* 0x000fea0003800000 */
[----:B------:R-:W-:-:S04]  /*20e0*/  VIADD R28, R28, 0x1 ;  /* 0x000000011c1c7836 */ /* 0x000fc80000000000 */
[----:B------:R-:W-:-:S03]  /*20f0*/  IMAD.WIDE R20, R28, 0x4, RZ ;  /* 0x000000041c147825 */ /* 0x000fc600078e02ff */
[C---:B------:R-:W-:Y:S02]  /*2100*/  IADD3 R24, P1, PT, R20.reuse, UR14, RZ ;  /* 0x0000000e14187c10 */ /* 0x040fe4000ff3e0ff */
[C---:B------:R-:W-:Y:S02]  /*2110*/  IADD3 R22, P2, PT, R20.reuse, UR12, RZ ;  /* 0x0000000c14167c10 */ /* 0x040fe4000ff5e0ff */
[----:B------:R-:W-:Y:S02]  /*2120*/  IADD3 R26, P0, PT, R20, UR6, RZ ;  /* 0x00000006141a7c10 */ /* 0x000fe4000ff1e0ff */
[C---:B------:R-:W-:Y:S02]  /*2130*/  IADD3.X R25, PT, PT, R21.reuse, UR15, RZ, P1, !PT ;  /* 0x0000000f15197c10 */ /* 0x040fe40008ffe4ff */
[C---:B------:R-:W-:Y:S02]  /*2140*/  IADD3.X R23, PT, PT, R21.reuse, UR13, RZ, P2, !PT ;  /* 0x0000000d15177c10 */ /* 0x040fe400097fe4ff */
[----:B------:R-:W-:-:S02]  /*2150*/  IADD3.X R27, PT, PT, R21, UR7, RZ, P0, !PT ;  /* 0x00000007151b7c10 */ /* 0x000fc400087fe4ff */
[----:B------:R-:W2:Y:S04]  /*2160*/  LDG.E R25, desc[UR36][R24.64] ;  /* 0x0000002418197981 */ /* 0x000ea8000c1e1900 */
[----:B------:R-:W2:Y:S04]  /*2170*/  LDG.E R22, desc[UR36][R22.64] ;  /* 0x0000002416167981 */ /* 0x000ea8000c1e1900 */
[----:B------:R-:W2:Y:S01]  /*2180*/  LDG.E R26, desc[UR36][R26.64] ;  /* 0x000000241a1a7981 */ /* 0x000ea2000c1e1900 */
[----:B------:R-:W-:Y:S01]  /*2190*/  VIADD R30, R30, 0x1 ;  /* 0x000000011e1e7836 */ /* 0x000fe20000000000 */
[----:B--2---:R-:W-:-:S05]  /*21a0*/  IADD3 R32, PT, PT, R26, R25, R22 ;  /* 0x000000191a207210 */ /* 0x004fca0007ffe016 */
[----:B------:R-:W-:-:S05]  /*21b0*/  IMAD.HI R34, R32, 0x2aaaaaab, RZ ;  /* 0x2aaaaaab20227827 */ /* 0x000fca00078e02ff */
[----:B------:R-:W-:-:S04]  /*21c0*/  SHF.R.U32.HI R35, RZ, 0x1f, R34 ;  /* 0x0000001fff237819 */ /* 0x000fc80000011622 */
[----:B------:R-:W-:-:S05]  /*21d0*/  LEA.HI R35, R34, R35, RZ, 0x1e ;  /* 0x0000002322237211 */ /* 0x000fca00078ff0ff */
[----:B------:R-:W-:-:S05]  /*21e0*/  IMAD R32, R35, -0x18, R32 ;  /* 0xffffffe823207824 */ /* 0x000fca00078e0220 */
[----:B------:R-:W-:Y:S01]  /*21f0*/  ISETP.NE.AND P0, PT, R32, R29, PT ;  /* 0x0000001d2000720c */ /* 0x000fe20003f05270 */
[----:B------:R-:W-:Y:S01]  /*2200*/  IMAD.MOV.U32 R32, RZ, RZ, R20 ;  /* 0x000000ffff207224 */ /* 0x000fe200078e0014 */
[----:B------:R-:W-:-:S11]  /*2210*/  MOV R20, R31 ;  /* 0x0000001f00147202 */ /* 0x000fd60000000f00 */
[----:B------:R-:W-:Y:S05]  /*2220*/  @!P0 BRA `(.L_x_84) ;  /* 0xfffffffc00908947 */ /* 0x000fea000383ffff */
[----:B------:R-:W-:Y:S05]  /*2230*/  BRA `(.L_x_80) ;  /* 0x00000000006c7947 */ /* 0x000fea0003800000 */
.L_x_83:
[----:B------:R-:W0:Y:S02]  /*2240*/  LDCU.64 UR4, c[0x0][0x398] ;  /* 0x00007300ff0477ac */ /* 0x000e240008000a00 */
[----:B0-----:R-:W-:-:S04]  /*2250*/  IADD3 R22, P0, PT, R32, UR4, RZ ;  /* 0x0000000420167c10 */ /* 0x001fc8000ff1e0ff */
[----:B------:R-:W-:Y:S02]  /*2260*/  IADD3.X R23, PT, PT, R21, UR5, RZ, P0, !PT ;  /* 0x0000000515177c10 */ /* 0x000fe400087fe4ff */
[----:B------:R-:W0:Y:S03]  /*2270*/  LDC.64 R20, c[0x0][0x3c0] ;  /* 0x0000f000ff147b82 */ /* 0x000e260000000a00 */
[----:B------:R-:W0:Y:S02]  /*2280*/  LDG.E R25, desc[UR36][R22.64] ;  /* 0x0000002416197981 */ /* 0x000e24000c1e1900 */
[----:B0-----:R-:W-:-:S06]  /*2290*/  IMAD.WIDE R24, R25, 0x4, R20 ;  /* 0x0000000419187825 */ /* 0x001fcc00078e0214 */
[----:B------:R-:W2:Y:S02]  /*22a0*/  LDG.E R24, desc[UR36][R24.64] ;  /* 0x0000002418187981 */ /* 0x000ea4000c1e1900 */
[----:B--2---:R-:W-:-:S13]  /*22b0*/  ISETP.NE.AND P0, PT, R24, -0x1, PT ;  /* 0xffffffff1800780c */ /* 0x004fda0003f05270 */
[----:B------:R-:W-:Y:S05]  /*22c0*/  @P0 BRA `(.L_x_80) ;  /* 0x0000000000480947 */ /* 0x000fea0003800000 */
[----:B------:R-:W0:Y:S01]  /*22d0*/  LDC.64 R10, c[0x0][0x3e8] ;  /* 0x0000fa00ff0a7b82 */ /* 0x000e220000000a00 */
[----:B------:R-:W-:-:S07]  /*22e0*/  VIADD R31, R30, 0xffffffff ;  /* 0xffffffff1e1f7836 */ /* 0x000fce0000000000 */
[----:B------:R-:W1:Y:S08]  /*22f0*/  LDC.64 R34, c[0x0][0x3e0] ;  /* 0x0000f800ff227b82 */ /* 0x000e700000000a00 */
[----:B------:R-:W2:Y:S01]  /*2300*/  LDC.64 R24, c[0x0][0x380] ;  /* 0x0000e000ff187b82 */ /* 0x000ea20000000a00 */
[----:B0-----:R0:W-:Y:S07]  /*2310*/  STG.E desc[UR36][R10.64], R31 ;  /* 0x0000001f0a007986 */ /* 0x0011ee000c101924 */
[----:B------:R-:W3:Y:S01]  /*2320*/  LDC.64 R26, c[0x0][0x388] ;  /* 0x0000e200ff1a7b82 */ /* 0x000ee20000000a00 */
[----:B------:R-:W4:Y:S04]  /*2330*/  LDG.E R23, desc[UR36][R22.64] ;  /* 0x0000002416177981 */ /* 0x000f28000c1e1900 */
[----:B-1----:R-:W2:Y:S03]  /*2340*/  LDG.E R35, desc[UR36][R34.64] ;  /* 0x0000002422237981 */ /* 0x002ea6000c1e1900 */
[----:B------:R-:W1:Y:S01]  /*2350*/  LDC.64 R28, c[0x0][0x390] ;  /* 0x0000e400ff1c7b82 */ /* 0x000e620000000a00 */
[----:B----4-:R-:W-:-:S05]  /*2360*/  IMAD.WIDE R20, R23, 0x4, R20 ;  /* 0x0000000417147825 */ /* 0x010fca00078e0214 */
[----:B--2---:R2:W-:Y:S04]  /*2370*/  STG.E desc[UR36][R20.64], R35 ;  /* 0x0000002314007986 */ /* 0x0045e8000c101924 */
[----:B------:R-:W4:Y:S02]  /*2380*/  LDG.E R37, desc[UR36][R12.64] ;  /* 0x000000240c257981 */ /* 0x000f24000c1e1900 */
[----:B----4-:R-:W-:-:S04]  /*2390*/  IMAD.WIDE R24, R37, 0x4, R24 ;  /* 0x0000000425187825 */ /* 0x010fc800078e0218 */
[C---:B---3--:R-:W-:Y:S01]  /*23a0*/  IMAD.WIDE R26, R37.reuse, 0x4, R26 ;  /* 0x00000004251a7825 */ /* 0x048fe200078e021a */
[----:B0-----:R2:W5:Y:S03]  /*23b0*/  LDG.E R10, desc[UR36][R24.64] ;  /* 0x00000024180a7981 */ /* 0x001566000c1e1900 */
[----:B-1----:R-:W-:Y:S01]  /*23c0*/  IMAD.WIDE R28, R37, 0x4, R28 ;  /* 0x00000004251c7825 */ /* 0x002fe200078e021c */
[----:B------:R2:W5:Y:S04]  /*23d0*/  LDG.E R11, desc[UR36][R26.64] ;  /* 0x000000241a0b7981 */ /* 0x000568000c1e1900 */
[----:B------:R2:W5:Y:S02]  /*23e0*/  LDG.E R18, desc[UR36][R28.64] ;  /* 0x000000241c127981 */ /* 0x000564000c1e1900 */
.L_x_80:
[----:B------:R-:W-:Y:S05]  /*23f0*/  BSYNC.RECONVERGENT B0 ;  /* 0x0000000000007941 */ /* 0x000fea0003800200 */
.L_x_77:
[----:B------:R-:W-:Y:S05]  /*2400*/  WARPSYNC.ALL ;  /* 0x0000000000007948 */ /* 0x000fea0003800000 */
[----:B------:R-:W-:Y:S01]  /*2410*/  VIADD R32, R16, 0xffffffff ;  /* 0xffffffff10207836 */ /* 0x000fe20000000000 */
[----:B-----5:R-:W-:Y:S01]  /*2420*/  ISETP.NE.AND P0, PT, R7, R10, PT ;  /* 0x0000000a0700720c */ /* 0x020fe20003f05270 */
[----:B------:R-:W-:Y:S01]  /*2430*/  BSSY.RECONVERGENT B0, `(.L_x_85) ;  /* 0x000006d000007945 */ /* 0x000fe20003800200 */
[----:B------:R-:W-:-:S03]  /*2440*/  ISETP.EQ.AND P2, PT, R9, R18, PT ;  /* 0x000000120900720c */ /* 0x000fc60003f42270 */
[----:B------:R-:W-:Y:S01]  /*2450*/  BSSY.RELIABLE B1, `(.L_x_86) ;  /* 0x0000009000017945 */ /* 0x000fe20003800100 */
[----:B------:R-:W-:-:S13]  /*2460*/  ISETP.EQ.AND P1, PT, R32, R11, !P0 ;  /* 0x0000000b2000720c */ /* 0x000fda0004722270 */
[----:B------:R-:W-:Y:S05]  /*2470*/  @P1 BRA P2, `(.L_x_87) ;  /* 0x0000000000181947 */ /* 0x000fea0001000000 */
[----:B------:R-:W-:Y:S02]  /*2480*/  ISETP.GT.AND P0, PT, R32, R11, !P0 ;  /* 0x0000000b2000720c */ /* 0x000fe40004704270 */
[----:B------:R-:W-:Y:S02]  /*2490*/  ISETP.GT.AND P1, PT, R9, R18, P1 ;  /* 0x000000120900720c */ /* 0x000fe40000f24270 */
[----:B------:R-:W-:-:S04]  /*24a0*/  ISETP.GT.OR P0, PT, R7, R10, P0 ;  /* 0x0000000a0700720c */ /* 0x000fc80000704670 */
[----:B------:R-:W-:-:S13]  /*24b0*/  PLOP3.LUT P0, PT, P0, P1, PT, 0xf8, 0x8f ;  /* 0x00000000008f781c */ /* 0x000fda0000703f70 */
[----:B------:R-:W-:Y:S05]  /*24c0*/  @!P0 BREAK.RELIABLE B1 ;  /* 0x0000000000018942 */ /* 0x000fea0003800100 */
[----:B------:R-:W-:Y:S05]  /*24d0*/  @!P0 BRA `(.L_x_88) ;  /* 0x0000000400888947 */ /* 0x000fea0003800000 */
.L_x_87:
[----:B------:R-:W-:Y:S05]  /*24e0*/  BSYNC.RELIABLE B1 ;  /* 0x0000000000017941 */ /* 0x000fea0003800100 */
.L_x_86:
[----:B--2---:R-:W2:Y:S01]  /*24f0*/  LDG.E R29, desc[UR36][R14.64] ;  /* 0x000000240e1d7981 */ /* 0x004ea2000c1e1900 */
[----:B------:R-:W2:Y:S08]  /*2500*/  LDC.64 R20, c[0x0][0x380] ;  /* 0x0000e000ff147b82 */ /* 0x000eb00000000a00 */
[----:B------:R-:W0:Y:S08]  /*2510*/  LDC.64 R22, c[0x0][0x390] ;  /* 0x0000e400ff167b82 */ /* 0x000e300000000a00 */
[----:B------:R-:W1:Y:S01]  /*2520*/  LDC.64 R24, c[0x0][0x388] ;  /* 0x0000e200ff187b82 */ /* 0x000e620000000a00 */
[----:B--2---:R-:W-:-:S04]  /*2530*/  IMAD.WIDE R30, R29, 0x4, R20 ;  /* 0x000000041d1e7825 */ /* 0x004fc800078e0214 */
[C---:B0-----:R-:W-:Y:S02]  /*2540*/  IMAD.WIDE R26, R29.reuse, 0x4, R22 ;  /* 0x000000041d1a7825 */ /* 0x041fe400078e0216 */
[----:B------:R-:W2:Y:S02]  /*2550*/  LDG.E R30, desc[UR36][R30.64] ;  /* 0x000000241e1e7981 */ /* 0x000ea4000c1e1900 */
[----:B-1----:R-:W-:Y:S02]  /*2560*/  IMAD.WIDE R28, R29, 0x4, R24 ;  /* 0x000000041d1c7825 */ /* 0x002fe400078e0218 */
        /* <DEDUP_REMOVED lines=13> */
.L_x_90:
[----:B------:R-:W-:Y:S05]  /*2640*/  BSYNC.RELIABLE B1 ;  /* 0x0000000000017941 */ /* 0x000fea0003800100 */
.L_x_89:
[----:B------:R-:W0:Y:S01]  /*2650*/  S2UR UR5, SR_CgaCtaId ;  /* 0x00000000000579c3 */ /* 0x000e220000008800 */
[----:B------:R-:W-:Y:S01]  /*2660*/  IADD3 R27, PT, PT, R9, R33, R16 ;  /* 0x00000021091b7210 */ /* 0x000fe20007ffe010 */
[----:B------:R-:W-:-:S04]  /*2670*/  UMOV UR4, 0x400 ;  /* 0x0000040000047882 */ /* 0x000fc80000000000 */
        /* <DEDUP_REMOVED lines=10> */
[----:B------:R-:W-:-:S04]  /*2720*/  IMAD.WIDE R20, R29, 0x4, R20 ;  /* 0x000000041d147825 */ /* 0x000fc800078e0214 */
[C---:B------:R-:W-:Y:S02]  /*2730*/  IMAD.WIDE R24, R29.reuse, 0x4, R24 ;  /* 0x000000041d187825 */ /* 0x040fe400078e0218 */
[----:B------:R-:W2:Y:S02]  /*2740*/  LDG.E R20, desc[UR36][R20.64] ;  /* 0x0000002414147981 */ /* 0x000ea4000c1e1900 */
[----:B------:R-:W-:Y:S02]  /*2750*/  IMAD.WIDE R22, R29, 0x4, R22 ;  /* 0x000000041d167825 */ /* 0x000fe400078e0216 */
        /* <DEDUP_REMOVED lines=9> */
.L_x_92:
[----:B------:R-:W-:Y:S02]  /*27f0*/  ISETP.NE.AND P0, PT, R25, R32, PT ;  /* 0x000000201900720c */ /* 0x000fe40003f05270 */
[----:B------:R-:W-:Y:S02]  /*2800*/  ISETP.EQ.AND P1, PT, R22, R9, PT ;  /* 0x000000091600720c */ /* 0x000fe40003f22270 */
[----:B------:R-:W-:-:S13]  /*2810*/  ISETP.EQ.AND P0, PT, R20, R7, !P0 ;  /* 0x000000071400720c */ /* 0x000fda0004702270 */
[----:B------:R-:W-:Y:S05]  /*2820*/  @P0 BRA P1, `(.L_x_91) ;  /* 0x0000000000500947 */ /* 0x000fea0000800000 */
[----:B------:R-:W-:-:S13]  /*2830*/  ISETP.NE.AND P0, PT, R29, R3, PT ;  /* 0x000000031d00720c */ /* 0x000fda0003f05270 */
[----:B------:R-:W-:Y:S05]  /*2840*/  @!P0 BRA `(.L_x_88) ;  /* 0x0000000000ac8947 */ /* 0x000fea0003800000 */
[----:B------:R-:W0:Y:S01]  /*2850*/  LDC.64 R20, c[0x0][0x380] ;  /* 0x0000e000ff147b82 */ /* 0x000e220000000a00 */
[----:B------:R-:W-:-:S07]  /*2860*/  VIADD R29, R29, 0x1 ;  /* 0x000000011d1d7836 */ /* 0x000fce0000000000 */
[----:B------:R-:W1:Y:S08]  /*2870*/  LDC.64 R24, c[0x0][0x388] ;  /* 0x0000e200ff187b82 */ /* 0x000e700000000a00 */
[----:B------:R-:W2:Y:S01]  /*2880*/  LDC.64 R22, c[0x0][0x390] ;  /* 0x0000e400ff167b82 */ /* 0x000ea20000000a00 */
[----:B0-----:R-:W-:-:S06]  /*2890*/  IMAD.WIDE R20, R29, 0x4, R20 ;  /* 0x000000041d147825 */ /* 0x001fcc00078e0214 */
[----:B------:R-:W3:Y:S01]  /*28a0*/  LDG.E R20, desc[UR36][R20.64] ;  /* 0x0000002414147981 */ /* 0x000ee2000c1e1900 */
[----:B-1----:R-:W-:-:S06]  /*28b0*/  IMAD.WIDE R24, R29, 0x4, R24 ;  /* 0x000000041d187825 */ /* 0x002fcc00078e0218 */
[----:B------:R-:W3:Y:S01]  /*28c0*/  LDG.E R25, desc[UR36][R24.64] ;  /* 0x0000002418197981 */ /* 0x000ee2000c1e1900 */
[----:B--2---:R-:W-:-:S06]  /*28d0*/  IMAD.WIDE R22, R29, 0x4, R22 ;  /* 0x000000041d167825 */ /* 0x004fcc00078e0216 */
[----:B------:R-:W3:Y:S02]  /*28e0*/  LDG.E R22, desc[UR36][R22.64] ;  /* 0x0000002416167981 */ /* 0x000ee4000c1e1900 */
[----:B---3--:R-:W-:-:S05]  /*28f0*/  IADD3 R26, PT, PT, R22, R25, R20 ;  /* 0x00000019161a7210 */ /* 0x008fca0007ffe014 */
[----:B------:R-:W-:-:S05]  /*2900*/  IMAD.HI R28, R26, 0x2aaaaaab, RZ ;  /* 0x2aaaaaab1a1c7827 */ /* 0x000fca00078e02ff */
[----:B------:R-:W-:-:S04]  /*2910*/  SHF.R.U32.HI R31, RZ, 0x1f, R28 ;  /* 0x0000001fff1f7819 */ /* 0x000fc8000001161c */
[----:B------:R-:W-:-:S05]  /*2920*/  LEA.HI R31, R28, R31, RZ, 0x1e ;  /* 0x0000001f1c1f7211 */ /* 0x000fca00078ff0ff */
[----:B------:R-:W-:-:S05]  /*2930*/  IMAD R26, R31, -0x18, R26 ;  /* 0xffffffe81f1a7824 */ /* 0x000fca00078e021a */
[----:B------:R-:W-:-:S13]  /*2940*/  ISETP.NE.AND P0, PT, R26, R27, PT ;  /* 0x0000001b1a00720c */ /* 0x000fda0003f05270 */
[----:B------:R-:W-:Y:S05]  /*2950*/  @!P0 BRA `(.L_x_92) ;  /* 0xfffffffc00a48947 */ /* 0x000fea000383ffff */
[----:B------:R-:W-:Y:S05]  /*2960*/  BRA `(.L_x_88) ;  /* 0x0000000000647947 */ /* 0x000fea0003800000 */
.L_x_91:
[----:B------:R-:W0:Y:S08]  /*2970*/  LDC.64 R22, c[0x0][0x398] ;  /* 0x0000e600ff167b82 */ /* 0x000e300000000a00 */
[----:B------:R-:W1:Y:S01]  /*2980*/  LDC.64 R20, c[0x0][0x3c0] ;  /* 0x0000f000ff147b82 */ /* 0x000e620000000a00 */
[----:B0-----:R-:W-:-:S05]  /*2990*/  IMAD.WIDE R22, R29, 0x4, R22 ;  /* 0x000000041d167825 */ /* 0x001fca00078e0216 */
[----:B------:R-:W1:Y:S02]  /*29a0*/  LDG.E R25, desc[UR36][R22.64] ;  /* 0x0000002416197981 */ /* 0x000e64000c1e1900 */
[----:B-1----:R-:W-:-:S06]  /*29b0*/  IMAD.WIDE R24, R25, 0x4, R20 ;  /* 0x0000000419187825 */ /* 0x002fcc00078e0214 */
[----:B------:R-:W2:Y:S02]  /*29c0*/  LDG.E R24, desc[UR36][R24.64] ;  /* 0x0000002418187981 */ /* 0x000ea4000c1e1900 */
[----:B--2---:R-:W-:-:S13]  /*29d0*/  ISETP.NE.AND P0, PT, R24, -0x1, PT ;  /* 0xffffffff1800780c */ /* 0x004fda0003f05270 */
[----:B------:R-:W-:Y:S05]  /*29e0*/  @P0 BRA `(.L_x_88) ;  /* 0x0000000000440947 */ /* 0x000fea0003800000 */
[----:B------:R-:W0:Y:S08]  /*29f0*/  LDC.64 R10, c[0x0][0x3e8] ;  /* 0x0000fa00ff0a7b82 */ /* 0x000e300000000a00 */
        /* <DEDUP_REMOVED lines=9> */
[----:B------:R-:W2:Y:S02]  /*2a90*/  LDG.E R35, desc[UR36][R12.64] ;  /* 0x000000240c237981 */ /* 0x000ea4000c1e1900 */
[----:B--2---:R-:W-:-:S04]  /*2aa0*/  IMAD.WIDE R24, R35, 0x4, R24 ;  /* 0x0000000423187825 */ /* 0x004fc800078e0218 */
[C---:B---3--:R-:W-:Y:S01]  /*2ab0*/  IMAD.WIDE R26, R35.reuse, 0x4, R26 ;  /* 0x00000004231a7825 */ /* 0x048fe200078e021a */
[----:B0-----:R4:W5:Y:S03]  /*2ac0*/  LDG.E R10, desc[UR36][R24.64] ;  /* 0x00000024180a7981 */ /* 0x001966000c1e1900 */
[----:B-1----:R-:W-:Y:S01]  /*2ad0*/  IMAD.WIDE R28, R35, 0x4, R32 ;  /* 0x00000004231c7825 */ /* 0x002fe200078e0220 */
[----:B------:R4:W5:Y:S04]  /*2ae0*/  LDG.E R11, desc[UR36][R26.64] ;  /* 0x000000241a0b7981 */ /* 0x000968000c1e1900 */
[----:B------:R4:W5:Y:S02]  /*2af0*/  LDG.E R18, desc[UR36][R28.64] ;  /* 0x000000241c127981 */ /* 0x000964000c1e1900 */
.L_x_88:
[----:B------:R-:W-:Y:S05]  /*2b00*/  BSYNC.RECONVERGENT B0 ;  /* 0x0000000000007941 */ /* 0x000fea0003800200 */
.L_x_85:
[----:B------:R-:W-:Y:S05]  /*2b10*/  WARPSYNC.ALL ;  /* 0x0000000000007948 */ /* 0x000fea0003800000 */
[----:B------:R-:W-:Y:S01]  /*2b20*/  VIADD R33, R7, 0x1 ;  /* 0x0000000107217836 */ /* 0x000fe20000000000 */
[----:B-----5:R-:W-:Y:S01]  /*2b30*/  ISETP.EQ.AND P2, PT, R9, R18, PT ;  /* 0x000000120900720c */ /* 0x020fe20003f42270 */
[----:B------:R-:W-:Y:S04]  /*2b40*/  BSSY.RECONVERGENT B0, `(.L_x_93) ;  /* 0x000006e000007945 */ /* 0x000fe80003800200 */
[----:B------:R-:W-:Y:S01]  /*2b50*/  BSSY.RELIABLE B1, `(.L_x_94) ;  /* 0x000000a000017945 */ /* 0x000fe20003800100 */
[----:B------:R-:W-:-:S04]  /*2b60*/  ISETP.NE.AND P0, PT, R33, R10, PT ;  /* 0x0000000a2100720c */ /* 0x000fc80003f05270 */
[----:B------:R-:W-:-:S13]  /*2b70*/  ISETP.EQ.AND P1, PT, R16, R11, !P0 ;  /* 0x0000000b1000720c */ /* 0x000fda0004722270 */
[----:B------:R-:W-:Y:S05]  /*2b80*/  @P1 BRA P2, `(.L_x_95) ;  /* 0x0000000000181947 */ /* 0x000fea0001000000 */
[----:B------:R-:W-:Y:S02]  /*2b90*/  ISETP.GT.AND P0, PT, R16, R11, !P0 ;  /* 0x0000000b1000720c */ /* 0x000fe40004704270 */
[----:B------:R-:W-:Y:S02]  /*2ba0*/  ISETP.GT.AND P1, PT, R9, R18, P1 ;  /* 0x000000120900720c */ /* 0x000fe40000f24270 */
[----:B------:R-:W-:-:S04]  /*2bb0*/  ISETP.GE.OR P0, PT, R7, R10, P0 ;  /* 0x0000000a0700720c */ /* 0x000fc80000706670 */
[----:B------:R-:W-:-:S13]  /*2bc0*/  PLOP3.LUT P0, PT, P0, P1, PT, 0xf8, 0x8f ;  /* 0x00000000008f781c */ /* 0x000fda0000703f70 */
[----:B------:R-:W-:Y:S05]  /*2bd0*/  @!P0 BREAK.RELIABLE B1 ;  /* 0x0000000000018942 */ /* 0x000fea0003800100 */
[----:B------:R-:W-:Y:S05]  /*2be0*/  @!P0 BRA `(.L_x_96) ;  /* 0x00000004008c8947 */ /* 0x000fea0003800000 */
.L_x_95:
[----:B------:R-:W-:Y:S05]  /*2bf0*/  BSYNC.RELIABLE B1 ;  /* 0x0000000000017941 */ /* 0x000fea0003800100 */
.L_x_94:
[----:B--2-4-:R-:W2:Y:S01]  /*2c00*/  LDG.E R29, desc[UR36][R14.64] ;  /* 0x000000240e1d7981 */ /* 0x014ea2000c1e1900 */
        /* <DEDUP_REMOVED lines=16> */
[----:B------:R-:W-:-:S04]  /*2d10*/  ISETP.GE.OR P0, PT, R7, R30, P0 ;  /* 0x0000001e0700720c */ /* 0x000fc80000706670 */
[----:B------:R-:W-:-:S13]  /*2d20*/  PLOP3.LUT P0, PT, P0, P1, PT, 0xf8, 0x8f ;  /* 0x00000000008f781c */ /* 0x000fda0000703f70 */
[----:B------:R-:W-:Y:S05]  /*2d30*/  @P0 BREAK.RELIABLE B1 ;  /* 0x0000000000010942 */ /* 0x000fea0003800100 */
[----:B------:R-:W-:Y:S05]  /*2d40*/  @P0 BRA `(.L_x_96) ;  /* 0x0000000400340947 */ /* 0x000fea0003800000 */
.L_x_98:
[----:B------:R-:W-:Y:S05]  /*2d50*/  BSYNC.RELIABLE B1 ;  /* 0x0000000000017941 */ /* 0x000fea0003800100 */
.L_x_97:
        /* <DEDUP_REMOVED lines=27> */
.L_x_100:
        /* <DEDUP_REMOVED lines=24> */
.L_x_99:
        /* <DEDUP_REMOVED lines=25> */
.L_x_96:
[----:B------:R-:W-:Y:S05]  /*3220*/  BSYNC.RECONVERGENT B0 ;  /* 0x0000000000007941 */ /* 0x000fea0003800200 */
.L_x_93:
        /* <DEDUP_REMOVED lines=8> */
[----:B------:R-:W-:Y:S02]  /*32b0*/  ISETP.GE.AND P0, PT, R16, R11, !P0 ;  /* 0x0000000b1000720c */ /* 0x000fe40004706270 */
[----:B------:R-:W-:Y:S02]  /*32c0*/  ISETP.GT.AND P1, PT, R9, R18, P1 ;  /* 0x000000120900720c */ /* 0x000fe40000f24270 */
[----:B------:R-:W-:-:S04]  /*32d0*/  ISETP.GT.OR P0, PT, R7, R10, P0 ;  /* 0x0000000a0700720c */ /* 0x000fc80000704670 */
[----:B------:R-:W-:-:S13]  /*32e0*/  PLOP3.LUT P0, PT, P0, P1, PT, 0xf8, 0x8f ;  /* 0x00000000008f781c */ /* 0x000fda0000703f70 */
[----:B------:R-:W-:Y:S05]  /*32f0*/  @!P0 BREAK.RELIABLE B1 ;  /* 0x0000000000018942 */ /* 0x000fea0003800100 */
[----:B------:R-:W-:Y:S05]  /*3300*/  @!P0 BRA `(.L_x_104) ;  /* 0x00000004008c8947 */ /* 0x000fea0003800000 */
.L_x_103:
[----:B------:R-:W-:Y:S05]  /*3310*/  BSYNC.RELIABLE B1 ;  /* 0x0000000000017941 */ /* 0x000fea0003800100 */
.L_x_102:
        /* <DEDUP_REMOVED lines=15> */
[----:B------:R-:W-:Y:S02]  /*3410*/  ISETP.GE.AND P0, PT, R16, R31, !P0 ;  /* 0x0000001f1000720c */ /* 0x000fe40004706270 */
[----:B------:R-:W-:Y:S02]  /*3420*/  ISETP.GT.AND P1, PT, R9, R28, P1 ;  /* 0x0000001c0900720c */ /* 0x000fe40000f24270 */
[----:B------:R-:W-:-:S04]  /*3430*/  ISETP.GT.OR P0, PT, R7, R26, P0 ;  /* 0x0000001a0700720c */ /* 0x000fc80000704670 */
[----:B------:R-:W-:-:S13]  /*3440*/  PLOP3.LUT P0, PT, P0, P1, PT, 0xf8, 0x8f ;  /* 0x00000000008f781c */ /* 0x000fda0000703f70 */
[----:B------:R-:W-:Y:S05]  /*3450*/  @P0 BREAK.RELIABLE B1 ;  /* 0x0000000000010942 */ /* 0x000fea0003800100 */
[----:B------:R-:W-:Y:S05]  /*3460*/  @P0 BRA `(.L_x_104) ;  /* 0x0000000400340947 */ /* 0x000fea0003800000 */
.L_x_106:
[----:B------:R-:W-:Y:S05]  /*3470*/  BSYNC.RELIABLE B1 ;  /* 0x0000000000017941 */ /* 0x000fea0003800100 */
.L_x_105:
        /* <DEDUP_REMOVED lines=27> */
.L_x_108:
        /* <DEDUP_REMOVED lines=24> */
.L_x_107:
        /* <DEDUP_REMOVED lines=25> */
.L_x_104:
[----:B------:R-:W-:Y:S05]  /*3940*/  BSYNC.RECONVERGENT B0 ;  /* 0x0000000000007941 */ /* 0x000fea0003800200 */
.L_x_101:
[----:B------:R-:W-:Y:S05]  /*3950*/  WARPSYNC.ALL ;  /* 0x0000000000007948 */ /* 0x000fea0003800000 */
[----:B-----5:R-:W-:Y:S01]  /*3960*/  ISETP.NE.AND P0, PT, R7, R10, PT ;  /* 0x0000000a0700720c */ /* 0x020fe20003f05270 */
[----:B------:R-:W-:Y:S01]  /*3970*/  BSSY.RECONVERGENT B0, `(.L_x_109) ;  /* 0x000006f000007945 */ /* 0x000fe20003800200 */
[----:B------:R-:W-:-:S03]  /*3980*/  ISETP.EQ.AND P2, PT, R17, R18, PT ;  /* 0x000000121100720c */ /* 0x000fc60003f42270 */
[----:B------:R-:W-:Y:S01]  /*3990*/  BSSY.RELIABLE B1, `(.L_x_110) ;  /* 0x0000009000017945 */ /* 0x000fe20003800100 */
[----:B------:R-:W-:-:S13]  /*39a0*/  ISETP.EQ.AND P1, PT, R16, R11, !P0 ;  /* 0x0000000b1000720c */ /* 0x000fda0004722270 */
[----:B------:R-:W-:Y:S05]  /*39b0*/  @P1 BRA P2, `(.L_x_111) ;  /* 0x0000000000181947 */ /* 0x000fea0001000000 */
[----:B------:R-:W-:Y:S02]  /*39c0*/  ISETP.GT.AND P0, PT, R16, R11, !P0 ;  /* 0x0000000b1000720c */ /* 0x000fe40004704270 */
[----:B------:R-:W-:Y:S02]  /*39d0*/  ISETP.GE.AND P1, PT, R9, R18, P1 ;  /* 0x000000120900720c */ /* 0x000fe40000f26270 */
[----:B------:R-:W-:-:S04]  /*39e0*/  ISETP.GT.OR P0, PT, R7, R10, P0 ;  /* 0x0000000a0700720c */ /* 0x000fc80000704670 */
[----:B------:R-:W-:-:S13]  /*39f0*/  PLOP3.LUT P0, PT, P0, P1, PT, 0xf8, 0x8f ;  /* 0x00000000008f781c */ /* 0x000fda0000703f70 */
[----:B------:R-:W-:Y:S05]  /*3a00*/  @!P0 BREAK.RELIABLE B1 ;  /* 0x0000000000018942 */ /* 0x000fea0003800100 */
[----:B------:R-:W-:Y:S05]  /*3a10*/  @!P0 BRA `(.L_x_112) ;  /* 0x0000000400908947 */ /* 0x000fea0003800000 */
.L_x_111:
[----:B------:R-:W-:Y:S05]  /*3a20*/  BSYNC.RELIABLE B1 ;  /* 0x0000000000017941 */ /* 0x000fea0003800100 */
.L_x_110:
        /* <DEDUP_REMOVED lines=16> */
[----:B------:R-:W-:Y:S02]  /*3b30*/  ISETP.GE.AND P1, PT, R9, R28, P1 ;  /* 0x0000001c0900720c */ /* 0x000fe40000f26270 */
[----:B------:R-:W-:-:S04]  /*3b40*/  ISETP.GT.OR P0, PT, R7, R26, P0 ;  /* 0x0000001a0700720c */ /* 0x000fc80000704670 */
[----:B------:R-:W-:-:S13]  /*3b50*/  PLOP3.LUT P0, PT, P0, P1, PT, 0xf8, 0x8f ;  /* 0x00000000008f781c */ /* 0x000fda0000703f70 */
[----:B------:R-:W-:Y:S05]  /*3b60*/  @P0 BREAK.RELIABLE B1 ;  /* 0x0000000000010942 */ /* 0x000fea0003800100 */
[----:B------:R-:W-:Y:S05]  /*3b70*/  @P0 BRA `(.L_x_112) ;  /* 0x0000000400380947 */ /* 0x000fea0003800000 */
.L_x_114:
[----:B------:R-:W-:Y:S05]  /*3b80*/  BSYNC.RELIABLE B1 ;  /* 0x0000000000017941 */ /* 0x000fea0003800100 */
.L_x_113:
        /* <DEDUP_REMOVED lines=9> */
[----:B------:R-:W-:-:S06]  /*3c20*/  LEA R9, R9, UR4, 0x2 ;  /* 0x0000000409097c11 */ /* 0x000fcc000f8e10ff */
        /* <DEDUP_REMOVED lines=16> */
[----:B------:R-:W-:Y:S02]  /*3d30*/  IMAD.MOV.U32 R26, RZ, RZ, R20 ;  /* 0x000000ffff1a7224 */ /* 0x000fe400078e0014 */
[----:B------:R-:W-:-:S07]  /*3d40*/  IMAD.MOV.U32 R20, RZ, RZ, R22 ;  /* 0x000000ffff147224 */ /* 0x000fce00078e0016 */
.L_x_116:
        /* <DEDUP_REMOVED lines=14> */
[----:B--2---:R-:W-:-:S05]  /*3e30*/  IMAD.WIDE R22, R9, 0x4, R22 ;  /* 0x0000000409167825 */ /* 0x004fca00078e0216 */
        /* <DEDUP_REMOVED lines=9> */
.L_x_115:
        /* <DEDUP_REMOVED lines=25> */
.L_x_112:
[----:B------:R-:W-:Y:S05]  /*4060*/  BSYNC.RECONVERGENT B0 ;  /* 0x0000000000007941 */ /* 0x000fea0003800200 */
.L_x_109:
[----:B------:R-:W-:Y:S05]  /*4070*/  WARPSYNC.ALL ;  /* 0x0000000000007948 */ /* 0x000fea0003800000 */
[----:B-----5:R-:W-:Y:S01]  /*4080*/  ISETP.NE.AND P0, PT, R7, R10, PT ;  /* 0x0000000a0700720c */ /* 0x020fe20003f05270 */
[----:B------:R-:W-:Y:S01]  /*4090*/  BSSY.RECONVERGENT B0, `(.L_x_117) ;  /* 0x000006d000007945 */ /* 0x000fe20003800200 */
[----:B------:R-:W-:Y:S01]  /*40a0*/  ISETP.EQ.AND P2, PT, R19, R18, PT ;  /* 0x000000121300720c */ /* 0x000fe20003f42270 */
[----:B------:R-:W0:Y:S01]  /*40b0*/  LDCU.64 UR10, c[0x0][0x390] ;  /* 0x00007200ff0a77ac */ /* 0x000e220008000a00 */
[----:B------:R-:W-:Y:S01]  /*40c0*/  ISETP.EQ.AND P1, PT, R16, R11, !P0 ;  /* 0x0000000b1000720c */ /* 0x000fe20004722270 */
[----:B------:R-:W-:Y:S01]  /*40d0*/  BSSY.RELIABLE B1, `(.L_x_118) ;  /* 0x0000009000017945 */ /* 0x000fe20003800100 */
[----:B------:R-:W1:Y:S11]  /*40e0*/  LDCU.128 UR12, c[0x0][0x380] ;  /* 0x00007000ff0c77ac */ /* 0x000e760008000c00 */
[----:B------:R-:W-:Y:S05]  /*40f0*/  @P1 BRA P2, `(.L_x_119) ;  /* 0x0000000000181947 */ /* 0x000fea0001000000 */
[----:B------:R-:W-:Y:S02]  /*4100*/  ISETP.GT.AND P0, PT, R16, R11, !P0 ;  /* 0x0000000b1000720c */ /* 0x000fe40004704270 */
[----:B------:R-:W-:Y:S02]  /*4110*/  ISETP.GT.AND P1, PT, R19, R18, P1 ;  /* 0x000000121300720c */ /* 0x000fe40000f24270 */
[----:B------:R-:W-:-:S04]  /*4120*/  ISETP.GT.OR P0, PT, R7, R10, P0 ;  /* 0x0000000a0700720c */ /* 0x000fc80000704670 */
[----:B------:R-:W-:-:S13]  /*4130*/  PLOP3.LUT P0, PT, P0, P1, PT, 0xf8, 0x8f ;  /* 0x00000000008f781c */ /* 0x000fda0000703f70 */
[----:B------:R-:W-:Y:S05]  /*4140*/  @!P0 BREAK.RELIABLE B1 ;  /* 0x0000000000018942 */ /* 0x000fea0003800100 */
[----:B------:R-:W-:Y:S05]  /*4150*/  @!P0 BRA `(.L_x_120) ;  /* 0x0000000400808947 */ /* 0x000fea0003800000 */
.L_x_119:
[----:B01----:R-:W-:Y:S05]  /*4160*/  BSYNC.RELIABLE B1 ;  /* 0x0000000000017941 */ /* 0x003fea0003800100 */
.L_x_118:
[----:B------:R-:W3:Y:S01]  /*4170*/  LDG.E R9, desc[UR36][R14.64] ;  /* 0x000000240e097981 */ /* 0x000ee2000c1e1900 */
[----:B------:R-:W3:Y:S08]  /*4180*/  LDC.64 R10, c[0x0][0x380] ;  /* 0x0000e000ff0a7b82 */ /* 0x000ef00000000a00 */
[----:B--2---:R-:W0:Y:S08]  /*4190*/  LDC.64 R22, c[0x0][0x390] ;  /* 0x0000e400ff167b82 */ /* 0x004e300000000a00 */
[----:B----4-:R-:W1:Y:S01]  /*41a0*/  LDC.64 R20, c[0x0][0x388] ;  /* 0x0000e200ff147b82 */ /* 0x010e620000000a00 */
[----:B---3--:R-:W-:-:S04]  /*41b0*/  IMAD.WIDE R10, R9, 0x4, R10 ;  /* 0x00000004090a7825 */ /* 0x008fc800078e020a */
        /* <DEDUP_REMOVED lines=16> */
.L_x_122:
[----:B------:R-:W-:Y:S05]  /*42c0*/  BSYNC.RELIABLE B1 ;  /* 0x0000000000017941 */ /* 0x000fea0003800100 */
.L_x_121:
        /* <DEDUP_REMOVED lines=32> */
.L_x_124:
[----:B------:R-:W-:Y:S02]  /*44d0*/  ISETP.NE.AND P0, PT, R25, R16, PT ;  /* 0x000000101900720c */ /* 0x000fe40003f05270 */
[----:B------:R-:W-:Y:S02]  /*44e0*/  ISETP.EQ.AND P1, PT, R26, R19, PT ;  /* 0x000000131a00720c */ /* 0x000fe40003f22270 */
[----:B------:R-:W-:-:S13]  /*44f0*/  ISETP.EQ.AND P0, PT, R22, R7, !P0 ;  /* 0x000000071600720c */ /* 0x000fda0004702270 */
[----:B------:R-:W-:Y:S05]  /*4500*/  @P0 BRA P1, `(.L_x_123) ;  /* 0x0000000000540947 */ /* 0x000fea0000800000 */
[----:B------:R-:W-:-:S13]  /*4510*/  ISETP.NE.AND P0, PT, R10, R3, PT ;  /* 0x000000030a00720c */ /* 0x000fda0003f05270 */
        /* <DEDUP_REMOVED lines=18> */
[----:B------:R-:W-:Y:S05]  /*4640*/  @!P0 BRA `(.L_x_124) ;  /* 0xfffffffc00a08947 */ /* 0x000fea000383ffff */
[----:B------:R-:W-:Y:S05]  /*4650*/  BRA `(.L_x_120) ;  /* 0x0000000000407947 */ /* 0x000fea0003800000 */
.L_x_123:
        /* <DEDUP_REMOVED lines=9> */
[----:B------:R-:W0:Y:S08]  /*46f0*/  LDC.64 R22, c[0x0][0x3e8] ;  /* 0x0000fa00ff167b82 */ /* 0x000e300000000a00 */
[----:B------:R-:W1:Y:S01]  /*4700*/  LDC.64 R24, c[0x0][0x3e0] ;  /* 0x0000f800ff187b82 */ /* 0x000e620000000a00 */
[----:B0-----:R3:W-:Y:S04]  /*4710*/  STG.E desc[UR36][R22.64+0x14], R10 ;  /* 0x0000140a16007986 */ /* 0x0017e8000c101924 */
[----:B------:R-:W2:Y:S04]  /*4720*/  LDG.E R17, desc[UR36][R18.64] ;  /* 0x0000002412117981 */ /* 0x000ea8000c1e1900 */
[----:B-1----:R-:W4:Y:S01]  /*4730*/  LDG.E R25, desc[UR36][R24.64] ;  /* 0x0000002418197981 */ /* 0x002f22000c1e1900 */
[----:B--2---:R-:W-:-:S05]  /*4740*/  IMAD.WIDE R16, R17, 0x4, R20 ;  /* 0x0000000411107825 */ /* 0x004fca00078e0214 */
[----:B----4-:R3:W-:Y:S02]  /*4750*/  STG.E desc[UR36][R16.64], R25 ;  /* 0x0000001910007986 */ /* 0x0107e4000c101924 */
.L_x_120:
[----:B01----:R-:W-:Y:S05]  /*4760*/  BSYNC.RECONVERGENT B0 ;  /* 0x0000000000007941 */ /* 0x003fea0003800200 */
.L_x_117:
[----:B------:R-:W-:Y:S05]  /*4770*/  WARPSYNC.ALL ;  /* 0x0000000000007948 */ /* 0x000fea0003800000 */
[----:B------:R-:W-:Y:S01]  /*4780*/  BAR.SYNC.DEFER_BLOCKING 0x0 ;  /* 0x0000000000007b1d */ /* 0x000fe20000010000 */
[----:B------:R-:W-:-:S05]  /*4790*/  ISETP.NE.AND P0, PT, R2, RZ, PT ;  /* 0x000000ff0200720c */ /* 0x000fca0003f05270 */
[----:B------:R-:W-:Y:S08]  /*47a0*/  BSSY.RECONVERGENT B0, `(.L_x_125) ;  /* 0x0000043000007945 */ /* 0x000ff00003800200 */
[----:B------:R-:W-:Y:S05]  /*47b0*/  @P0 BRA `(.L_x_126) ;  /* 0x0000000400040947 */ /* 0x000fea0003800000 */
[----:B---3--:R-:W0:Y:S02]  /*47c0*/  LDC.64 R10, c[0x0][0x3e8] ;  /* 0x0000fa00ff0a7b82 */ /* 0x008e240000000a00 */
[----:B0-----:R-:W3:Y:S02]  /*47d0*/  LDG.E R7, desc[UR36][R10.64] ;  /* 0x000000240a077981 */ /* 0x001ee4000c1e1900 */
[----:B---3--:R-:W-:-:S13]  /*47e0*/  ISETP.NE.AND P0, PT, R7, -0x1, PT ;  /* 0xffffffff0700780c */ /* 0x008fda0003f05270 */
[----:B------:R-:W0:Y:S08]  /*47f0*/  @P0 LDC.64 R18, c[0x0][0x3d8] ;  /* 0x0000f600ff120b82 */ /* 0x000e300000000a00 */
[----:B------:R-:W1:Y:S01]  /*4800*/  @P0 LDC.64 R16, c[0x0][0x3c8] ;  /* 0x0000f200ff100b82 */ /* 0x000e620000000a00 */
[----:B0-----:R-:W3:Y:S02]  /*4810*/  @P0 LDG.E R7, desc[UR36][R18.64] ;  /* 0x0000002412070981 */ /* 0x001ee4000c1e1900 */
[----:B---3--:R-:W-:-:S05]  /*4820*/  @P0 VIADD R9, R7, 0x1 ;  /* 0x0000000107090836 */ /* 0x008fca0000000000 */
[----:B------:R0:W-:Y:S04]  /*4830*/  @P0 STG.E desc[UR36][R18.64], R9 ;  /* 0x0000000912000986 */ /* 0x0001e8000c101924 */
[----:B--2---:R-:W2:Y:S01]  /*4840*/  @P0 LDG.E R23, desc[UR36][R10.64] ;  /* 0x000000240a170981 */ /* 0x004ea2000c1e1900 */
[----:B-1----:R-:W-:-:S05]  /*4850*/  @P0 IMAD.WIDE R16, R7, 0x4, R16 ;  /* 0x0000000407100825 */ /* 0x002fca00078e0210 */
[----:B--2---:R1:W-:Y:S04]  /*4860*/  @P0 STG.E desc[UR36][R16.64+0x4], R23 ;  /* 0x0000041710000986 */ /* 0x0043e8000c101924 */
[----:B------:R-:W2:Y:S02]  /*4870*/  LDG.E R7, desc[UR36][R10.64+0x4] ;  /* 0x000004240a077981 */ /* 0x000ea4000c1e1900 */
[----:B--2---:R-:W-:-:S13]  /*4880*/  ISETP.NE.AND P0, PT, R7, -0x1, PT ;  /* 0xffffffff0700780c */ /* 0x004fda0003f05270 */
[----:B----4-:R-:W2:Y:S08]  /*4890*/  @P0 LDC.64 R20, c[0x0][0x3d8] ;  /* 0x0000f600ff140b82 */ /* 0x010eb00000000a00 */
[----:B0-----:R-:W0:Y:S01]  /*48a0*/  @P0 LDC.64 R18, c[0x0][0x3c8] ;  /* 0x0000f200ff120b82 */ /* 0x001e220000000a00 */
[----:B--2---:R-:W2:Y:S02]  /*48b0*/  @P0 LDG.E R7, desc[UR36][R20.64] ;  /* 0x0000002414070981 */ /* 0x004ea4000c1e1900 */
[----:B--2---:R-:W-:-:S05]  /*48c0*/  @P0 VIADD R25, R7, 0x1 ;  /* 0x0000000107190836 */ /* 0x004fca0000000000 */
[----:B------:R2:W-:Y:S04]  /*48d0*/  @P0 STG.E desc[UR36][R20.64], R25 ;  /* 0x0000001914000986 */ /* 0x0005e8000c101924 */
[----:B------:R-:W3:Y:S01]  /*48e0*/  @P0 LDG.E R9, desc[UR36][R10.64+0x4] ;  /* 0x000004240a090981 */ /* 0x000ee2000c1e1900 */
[----:B0-----:R-:W-:-:S05]  /*48f0*/  @P0 IMAD.WIDE R18, R7, 0x4, R18 ;  /* 0x0000000407120825 */ /* 0x001fca00078e0212 */
[----:B---3--:R0:W-:Y:S04]  /*4900*/  @P0 STG.E desc[UR36][R18.64+0x4], R9 ;  /* 0x0000040912000986 */ /* 0x0081e8000c101924 */
[----:B------:R-:W3:Y:S02]  /*4910*/  LDG.E R7, desc[UR36][R10.64+0x8] ;  /* 0x000008240a077981 */ /* 0x000ee4000c1e1900 */
[----:B---3--:R-:W-:-:S13]  /*4920*/  ISETP.NE.AND P0, PT, R7, -0x1, PT ;  /* 0xffffffff0700780c */ /* 0x008fda0003f05270 */
[----:B-1----:R-:W1:Y:S08]  /*4930*/  @P0 LDC.64 R22, c[0x0][0x3d8] ;  /* 0x0000f600ff160b82 */ /* 0x002e700000000a00 */
[----:B------:R-:W3:Y:S01]  /*4940*/  @P0 LDC.64 R16, c[0x0][0x3c8] ;  /* 0x0000f200ff100b82 */ /* 0x000ee20000000a00 */
[----:B-1----:R-:W4:Y:S02]  /*4950*/  @P0 LDG.E R7, desc[UR36][R22.64] ;  /* 0x0000002416070981 */ /* 0x002f24000c1e1900 */
[----:B----4-:R-:W-:-:S05]  /*4960*/  @P0 VIADD R27, R7, 0x1 ;  /* 0x00000001071b0836 */ /* 0x010fca0000000000 */
[----:B------:R1:W-:Y:S04]  /*4970*/  @P0 STG.E desc[UR36][R22.64], R27 ;  /* 0x0000001b16000986 */ /* 0x0003e8000c101924 */
[----:B--2---:R-:W2:Y:S01]  /*4980*/  @P0 LDG.E R25, desc[UR36][R10.64+0x8] ;  /* 0x000008240a190981 */ /* 0x004ea2000c1e1900 */
[----:B---3--:R-:W-:-:S05]  /*4990*/  @P0 IMAD.WIDE R16, R7, 0x4, R16 ;  /* 0x0000000407100825 */ /* 0x008fca00078e0210 */
[----:B--2---:R2:W-:Y:S04]  /*49a0*/  @P0 STG.E desc[UR36][R16.64+0x4], R25 ;  /* 0x0000041910000986 */ /* 0x0045e8000c101924 */
[----:B------:R-:W3:Y:S02]  /*49b0*/  LDG.E R7, desc[UR36][R10.64+0xc] ;  /* 0x00000c240a077981 */ /* 0x000ee4000c1e1900 */
[----:B---3--:R-:W-:-:S13]  /*49c0*/  ISETP.NE.AND P0, PT, R7, -0x1, PT ;  /* 0xffffffff0700780c */ /* 0x008fda0003f05270 */
[----:B------:R-:W3:Y:S08]  /*49d0*/  @P0 LDC.64 R20, c[0x0][0x3d8] ;  /* 0x0000f600ff140b82 */ /* 0x000ef00000000a00 */
[----:B0-----:R-:W0:Y:S01]  /*49e0*/  @P0 LDC.64 R18, c[0x0][0x3c8] ;  /* 0x0000f200ff120b82 */ /* 0x001e220000000a00 */
[----:B---3--:R-:W3:Y:S02]  /*49f0*/  @P0 LDG.E R7, desc[UR36][R20.64] ;  /* 0x0000002414070981 */ /* 0x008ee4000c1e1900 */
[----:B---3--:R-:W-:-:S05]  /*4a00*/  @P0 VIADD R9, R7, 0x1 ;  /* 0x0000000107090836 */ /* 0x008fca0000000000 */
[----:B------:R3:W-:Y:S04]  /*4a10*/  @P0 STG.E desc[UR36][R20.64], R9 ;  /* 0x0000000914000986 */ /* 0x0007e8000c101924 */
[----:B-1----:R-:W4:Y:S01]  /*4a20*/  @P0 LDG.E R27, desc[UR36][R10.64+0xc] ;  /* 0x00000c240a1b0981 */ /* 0x002f22000c1e1900 */
[----:B0-----:R-:W-:-:S05]  /*4a30*/  @P0 IMAD.WIDE R18, R7, 0x4, R18 ;  /* 0x0000000407120825 */ /* 0x001fca00078e0212 */
[----:B----4-:R0:W-:Y:S04]  /*4a40*/  @P0 STG.E desc[UR36][R18.64+0x4], R27 ;  /* 0x0000041b12000986 */ /* 0x0101e8000c101924 */
[----:B------:R-:W4:Y:S02]  /*4a50*/  LDG.E R7, desc[UR36][R10.64+0x10] ;  /* 0x000010240a077981 */ /* 0x000f24000c1e1900 */
[----:B----4-:R-:W-:-:S13]  /*4a60*/  ISETP.NE.AND P0, PT, R7, -0x1, PT ;  /* 0xffffffff0700780c */ /* 0x010fda0003f05270 */
[----:B------:R-:W1:Y:S08]  /*4a70*/  @P0 LDC.64 R22, c[0x0][0x3d8] ;  /* 0x0000f600ff160b82 */ /* 0x000e700000000a00 */
[----:B--2---:R-:W2:Y:S01]  /*4a80*/  @P0 LDC.64 R16, c[0x0][0x3c8] ;  /* 0x0000f200ff100b82 */ /* 0x004ea20000000a00 */
[----:B-1----:R-:W4:Y:S02]  /*4a90*/  @P0 LDG.E R7, desc[UR36][R22.64] ;  /* 0x0000002416070981 */ /* 0x002f24000c1e1900 */
[----:B----4-:R-:W-:-:S05]  /*4aa0*/  @P0 IADD3 R25, PT, PT, R7, 0x1, RZ ;  /* 0x0000000107190810 */ /* 0x010fca0007ffe0ff */
[----:B------:R1:W-:Y:S04]  /*4ab0*/  @P0 STG.E desc[UR36][R22.64], R25 ;  /* 0x0000001916000986 */ /* 0x0003e8000c101924 */
[----:B---3--:R-:W3:Y:S01]  /*4ac0*/  @P0 LDG.E R9, desc[UR36][R10.64+0x10] ;  /* 0x000010240a090981 */ /* 0x008ee2000c1e1900 */
[----:B--2---:R-:W-:-:S05]  /*4ad0*/  @P0 IMAD.WIDE R16, R7, 0x4, R16 ;  /* 0x0000000407100825 */ /* 0x004fca00078e0210 */
[----:B---3--:R2:W-:Y:S04]  /*4ae0*/  @P0 STG.E desc[UR36][R16.64+0x4], R9 ;  /* 0x0000040910000986 */ /* 0x0085e8000c101924 */
[----:B------:R-:W3:Y:S02]  /*4af0*/  LDG.E R7, desc[UR36][R10.64+0x14] ;  /* 0x000014240a077981 */ /* 0x000ee4000c1e1900 */
[----:B---3--:R-:W-:-:S13]  /*4b00*/  ISETP.NE.AND P0, PT, R7, -0x1, PT ;  /* 0xffffffff0700780c */ /* 0x008fda0003f05270 */
[----:B------:R-:W3:Y:S08]  /*4b10*/  @P0 LDC.64 R20, c[0x0][0x3d8] ;  /* 0x0000f600ff140b82 */ /* 0x000ef00000000a00 */
[----:B0-----:R-:W0:Y:S01]  /*4b20*/  @P0 LDC.64 R18, c[0x0][0x3c8] ;  /* 0x0000f200ff120b82 */ /* 0x001e220000000a00 */
[----:B---3--:R-:W3:Y:S07]  /*4b30*/  @P0 LDG.E R7, desc[UR36][R20.64] ;  /* 0x0000002414070981 */ /* 0x008eee000c1e1900 */
[----:B-1----:R-:W1:Y:S01]  /*4b40*/  LDC.64 R22, c[0x0][0x3d0] ;  /* 0x0000f400ff167b82 */ /* 0x002e620000000a00 */
[----:B---3--:R-:W-:-:S05]  /*4b50*/  @P0 VIADD R27, R7, 0x1 ;  /* 0x00000001071b0836 */ /* 0x008fca0000000000 */
[----:B------:R2:W-:Y:S04]  /*4b60*/  @P0 STG.E desc[UR36][R20.64], R27 ;  /* 0x0000001b14000986 */ /* 0x0005e8000c101924 */
[----:B------:R-:W3:Y:S01]  /*4b70*/  @P0 LDG.E R25, desc[UR36][R10.64+0x14] ;  /* 0x000014240a190981 */ /* 0x000ee2000c1e1900 */
[----:B0-----:R-:W-:-:S05]  /*4b80*/  @P0 IMAD.WIDE R18, R7, 0x4, R18 ;  /* 0x0000000407120825 */ /* 0x001fca00078e0212 */
[----:B---3--:R2:W-:Y:S04]  /*4b90*/  @P0 STG.E desc[UR36][R18.64+0x4], R25 ;  /* 0x0000041912000986 */ /* 0x0085e8000c101924 */
[----:B-1----:R-:W3:Y:S02]  /*4ba0*/  LDG.E R7, desc[UR36][R22.64] ;  /* 0x0000002416077981 */ /* 0x002ee4000c1e1900 */
[----:B---3--:R-:W-:-:S05]  /*4bb0*/  VIADD R7, R7, 0x1 ;  /* 0x0000000107077836 */ /* 0x008fca0000000000 */
[----:B------:R2:W-:Y:S02]  /*4bc0*/  STG.E desc[UR36][R22.64], R7 ;  /* 0x0000000716007986 */ /* 0x0005e4000c101924 */
.L_x_126:
[----:B------:R-:W-:Y:S05]  /*4bd0*/  BSYNC.RECONVERGENT B0 ;  /* 0x0000000000007941 */ /* 0x000fea0003800200 */
.L_x_125:
[----:B---3--:R-:W0:Y:S08]  /*4be0*/  LDC.64 R10, c[0x0][0x3d0] ;  /* 0x0000f400ff0a7b82 */ /* 0x008e300000000a00 */
[----:B------:R-:W-:Y:S06]  /*4bf0*/  BAR.SYNC.DEFER_BLOCKING 0x0 ;  /* 0x0000000000007b1d */ /* 0x000fec0000010000 */
[----:B0-----:R-:W3:Y:S01]  /*4c00*/  LDG.E R10, desc[UR36][R10.64] ;  /* 0x000000240a0a7981 */ /* 0x001ee2000c1e1900 */
[----:B------:R-:W-:-:S02]  /*4c10*/  ISETP.GE.AND P0, PT, R5, R8, PT ;  /* 0x000000080500720c */ /* 0x000fc40003f06270 */
[----:B---3--:R-:W-:Y:S01]  /*4c20*/  ISETP.NE.AND P1, PT, R10, -0x1, PT ;  /* 0xffffffff0a00780c */ /* 0x008fe20003f25270 */
[----:B------:R-:W-:-:S12]  /*4c30*/  IMAD.MOV.U32 R8, RZ, RZ, R10 ;  /* 0x000000ffff087224 */ /* 0x000fd800078e000a */
[----:B------:R-:W-:Y:S05]  /*4c40*/  @P0 BRA P1, `(.L_x_127) ;  /* 0xffffffcc00680947 */ /* 0x000fea000083ffff */
.L_x_76:
[----:B------:R-:W5:Y:S01]  /*4c50*/  LDCU UR4, c[0x0][0x3b8] ;  /* 0x00007700ff0477ac */ /* 0x000f620008000800 */
[----:B---3--:R-:W-:-:S05]  /*4c60*/  VIADD R4, R4, 0x1 ;  /* 0x0000000104047836 */ /* 0x008fca0000000000 */
[----:B-----5:R-:W-:-:S13]  /*4c70*/  ISETP.NE.AND P0, PT, R4, UR4, PT ;  /* 0x0000000404007c0c */ /* 0x020fda000bf05270 */
[----:B------:R-:W-:Y:S05]  /*4c80*/  @P0 BRA `(.L_x_128) ;  /* 0xffffffc800dc0947 */ /* 0x000fea000383ffff */
[----:B------:R-:W-:Y:S05]  /*4c90*/  EXIT ;  /* 0x000000000000794d */ /* 0x000fea0003800000 */
.L_x_57:
[----:B------:R-:W-:Y:S01]  /*4ca0*/  MOV R2, 0x0 ;  /* 0x0000000000027802 */ /* 0x000fe20000000f00 */
[----:B------:R0:W-:Y:S01]  /*4cb0*/  STL [R1], R0 ;  /* 0x0000000001007387 */ /* 0x0001e20000100800 */
[----:B------:R-:W1:Y:S04]  /*4cc0*/  LDCU.64 UR4, c[0x4][0x10] ;  /* 0x01000200ff0477ac */ /* 0x000e680008000a00 */
[----:B------:R-:W2:Y:S01]  /*4cd0*/  LDC.64 R2, c[0x4][R2] ;  /* 0x0100000002027b82 */ /* 0x000ea20000000a00 */
[----:B-1----:R-:W-:Y:S02]  /*4ce0*/  IMAD.U32 R4, RZ, RZ, UR4 ;  /* 0x00000004ff047e24 */ /* 0x002fe4000f8e00ff */
[----:B0-----:R-:W-:-:S07]  /*4cf0*/  IMAD.U32 R5, RZ, RZ, UR5 ;  /* 0x00000005ff057e24 */ /* 0x001fce000f8e00ff */
[----:B------:R-:W-:-:S07]  /*4d00*/  LEPC R20, `(.L_x_129) ;  /* 0x000000001014794e */ /* 0x000fce0000000000 */
[----:B--2---:R-:W-:Y:S05]  /*4d10*/  CALL.ABS.NOINC R2 ;  /* 0x0000000002007343 */ /* 0x004fea0003c00000 */
.L_x_129:
[----:B------:R-:W-:Y:S05]  /*4d20*/  EXIT ;  /* 0x000000000000794d */ /* 0x000fea0003800000 */
        .type           $_Z7sortBFSPiS_S_S_S_S_S_iS_S_S_S_S_S_$_Z12binarySearchPiS_S_iii,@function
        .size           $_Z7sortBFSPiS_S_S_S_S_S_iS_S_S_S_S_S_$_Z12binarySearchPiS_S_iii,(.L_x_215 - $_Z7sortBFSPiS_S_S_S_S_S_iS_S_S_S_S_S_$_Z12binarySearchPiS_S_iii)
$_Z7sortBFSPiS_S_S_S_S_S_iS_S_S_S_S_S_$_Z12binarySearchPiS_S_iii:
[----:B------:R-:W-:Y:S01]  /*4d30*/  ISETP.GT.AND P0, PT, R3, R39, PT ;  /* 0x000000270300720c */ /* 0x000fe20003f04270 */
[----:B------:R-:W-:Y:S01]  /*4d40*/  BSSY.RECONVERGENT B0, `(.L_x_130) ;  /* 0x000006d000007945 */ /* 0x000fe20003800200 */
[----:B------:R-:W-:-:S11]  /*4d50*/  IMAD.MOV.U32 R16, RZ, RZ, -0x1 ;  /* 0xffffffffff107424 */ /* 0x000fd600078e00ff */
[----:B------:R-:W-:Y:S05]  /*4d60*/  @P0 BRA `(.L_x_131) ;  /* 0x0000000400a80947 */ /* 0x000fea0003800000 */
[----:B------:R-:W0:Y:S01]  /*4d70*/  LDC.64 R24, c[0x0][0x358] ;  /* 0x0000d600ff187b82 */ /* 0x000e220000000a00 */
[----:B------:R-:W-:Y:S02]  /*4d80*/  IMAD.MOV.U32 R26, RZ, RZ, R3 ;  /* 0x000000ffff1a7224 */ /* 0x000fe400078e0003 */
[----:B------:R-:W-:-:S07]  /*4d90*/  IMAD.MOV.U32 R28, RZ, RZ, R39 ;  /* 0x000000ffff1c7224 */ /* 0x000fce00078e0027 */
.L_x_141:
[----:B------:R-:W1:Y:S01]  /*4da0*/  LDC.64 R16, c[0x0][0x380] ;  /* 0x0000e000ff107b82 */ /* 0x000e620000000a00 */
[----:B------:R-:W-:Y:S01]  /*4db0*/  IMAD.IADD R11, R26, 0x1, R28 ;  /* 0x000000011a0b7824 */ /* 0x000fe200078e021c */
[C---:B0-----:R-:W-:Y:S02]  /*4dc0*/  R2UR UR4, R24.reuse ;  /* 0x00000000180472ca */ /* 0x041fe400000e0000 */
[----:B------:R-:W-:Y:S02]  /*4dd0*/  R2UR UR5, R25 ;  /* 0x00000000190572ca */ /* 0x000fe400000e0000 */
[----:B------:R-:W-:Y:S02]  /*4de0*/  LEA.HI R11, R11, R11, RZ, 0x1 ;  /* 0x0000000b0b0b7211 */ /* 0x000fe400078f08ff */
[----:B------:R-:W0:Y:S01]  /*4df0*/  LDC.64 R22, c[0x0][0x388] ;  /* 0x0000e200ff167b82 */ /* 0x000e220000000a00 */
[----:B------:R-:W-:Y:S02]  /*4e00*/  R2UR UR6, R24 ;  /* 0x00000000180672ca */ /* 0x000fe400000e0000 */
[----:B------:R-:W-:-:S02]  /*4e10*/  R2UR UR7, R25 ;  /* 0x00000000190772ca */ /* 0x000fc400000e0000 */
[----:B------:R-:W-:Y:S02]  /*4e20*/  R2UR UR8, R24 ;  /* 0x00000000180872ca */ /* 0x000fe400000e0000 */
[----:B------:R-:W-:Y:S01]  /*4e30*/  R2UR UR9, R25 ;  /* 0x00000000190972ca */ /* 0x000fe200000e0000 */
[----:B------:R-:W2:Y:S01]  /*4e40*/  LDC.64 R18, c[0x0][0x390] ;  /* 0x0000e400ff127b82 */ /* 0x000ea20000000a00 */
[----:B------:R-:W-:-:S05]  /*4e50*/  SHF.R.S32.HI R11, RZ, 0x1, R11 ;  /* 0x00000001ff0b7819 */ /* 0x000fca000001140b */
[----:B-1----:R-:W-:-:S05]  /*4e60*/  IMAD.WIDE R16, R11, 0x4, R16 ;  /* 0x000000040b107825 */ /* 0x002fca00078e0210 */
[----:B------:R-:W3:Y:S01]  /*4e70*/  LDG.E R21, desc[UR4][R16.64] ;  /* 0x0000000410157981 */ /* 0x000ee2000c1e1900 */
[----:B0-----:R-:W-:-:S05]  /*4e80*/  IMAD.WIDE R22, R11, 0x4, R22 ;  /* 0x000000040b167825 */ /* 0x001fca00078e0216 */
        /* <DEDUP_REMOVED lines=10> */
[----:B------:R-:W-:Y:S01]  /*4f30*/  ISETP.GE.AND P0, PT, R29, R0, PT ;  /* 0x000000001d00720c */ /* 0x000fe20003f06270 */
[----:B------:R-:W-:-:S12]  /*4f40*/  BSSY.RELIABLE B1, `(.L_x_133) ;  /* 0x000001a000017945 */ /* 0x000fd80003800100 */
[----:B------:R-:W-:Y:S05]  /*4f50*/  @P0 BRA `(.L_x_134) ;  /* 0x0000000000600947 */ /* 0x000fea0003800000 */
[----:B------:R-:W-:Y:S01]  /*4f60*/  ISETP.GE.AND P1, PT, R11, R28, PT ;  /* 0x0000001c0b00720c */ /* 0x000fe20003f26270 */
[----:B------:R-:W-:Y:S01]  /*4f70*/  BSSY.RECONVERGENT B2, `(.L_x_135) ;  /* 0x0000012000027945 */ /* 0x000fe20003800200 */
[----:B------:R-:W-:-:S11]  /*4f80*/  PLOP3.LUT P0, PT, PT, PT, PT, 0x8, 0x80 ;  /* 0x000000000080781c */ /* 0x000fd60003f0e170 */
[----:B------:R-:W-:Y:S05]  /*4f90*/  @P1 BRA `(.L_x_136) ;  /* 0x00000000003c1947 */ /* 0x000fea0003800000 */
[C---:B------:R-:W-:Y:S02]  /*4fa0*/  R2UR UR4, R24.reuse ;  /* 0x00000000180472ca */ /* 0x040fe400000e0000 */
[C---:B------:R-:W-:Y:S02]  /*4fb0*/  R2UR UR5, R25.reuse ;  /* 0x00000000190572ca */ /* 0x040fe400000e0000 */
[C---:B------:R-:W-:Y:S02]  /*4fc0*/  R2UR UR6, R24.reuse ;  /* 0x00000000180672ca */ /* 0x040fe400000e0000 */
[C---:B------:R-:W-:Y:S02]  /*4fd0*/  R2UR UR7, R25.reuse ;  /* 0x00000000190772ca */ /* 0x040fe400000e0000 */
[----:B------:R-:W-:Y:S02]  /*4fe0*/  R2UR UR8, R24 ;  /* 0x00000000180872ca */ /* 0x000fe400000e0000 */
[----:B------:R-:W-:-:S05]  /*4ff0*/  R2UR UR9, R25 ;  /* 0x00000000190972ca */ /* 0x000fca00000e0000 */
        /* <DEDUP_REMOVED lines=8> */
[----:B------:R-:W-:-:S13]  /*5080*/  ISETP.GT.AND P0, PT, R21, R0, PT ;  /* 0x000000001500720c */ /* 0x000fda0003f04270 */
.L_x_136:
[----:B------:R-:W-:Y:S05]  /*5090*/  BSYNC.RECONVERGENT B2 ;  /* 0x0000000000027941 */ /* 0x000fea0003800200 */
.L_x_135:
[----:B------:R-:W-:Y:S01]  /*50a0*/  ISETP.EQ.OR P0, PT, R11, R28, P0 ;  /* 0x0000001c0b00720c */ /* 0x000fe20000702670 */
[----:B------:R-:W-:-:S12]  /*50b0*/  IMAD.MOV.U32 R16, RZ, RZ, R11 ;  /* 0x000000ffff107224 */ /* 0x000fd800078e000b */
[----:B------:R-:W-:Y:S05]  /*50c0*/  @P0 BREAK.RELIABLE B1 ;  /* 0x0000000000010942 */ /* 0x000fea0003800100 */
[----:B------:R-:W-:Y:S05]  /*50d0*/  @P0 BRA `(.L_x_131) ;  /* 0x0000000000cc0947 */ /* 0x000fea0003800000 */
.L_x_134:
[----:B------:R-:W-:Y:S05]  /*50e0*/  BSYNC.RELIABLE B1 ;  /* 0x0000000000017941 */ /* 0x000fea0003800100 */
.L_x_133:
[----:B------:R-:W-:Y:S01]  /*50f0*/  ISETP.GT.AND P0, PT, R29, R0, PT ;  /* 0x000000001d00720c */ /* 0x000fe20003f04270 */
[----:B------:R-:W-:Y:S01]  /*5100*/  IMAD.MOV.U32 R16, RZ, RZ, R26 ;  /* 0x000000ffff107224 */ /* 0x000fe200078e001a */
[----:B------:R-:W-:-:S13]  /*5110*/  ISETP.EQ.AND P1, PT, R11, R26, PT ;  /* 0x0000001a0b00720c */ /* 0x000fda0003f22270 */
[----:B------:R-:W-:Y:S05]  /*5120*/  @P0 BRA P1, `(.L_x_131) ;  /* 0x0000000000b80947 */ /* 0x000fea0000800000 */
[----:B------:R-:W-:Y:S01]  /*5130*/  ISETP.GT.AND P0, PT, R29, R0, PT ;  /* 0x000000001d00720c */ /* 0x000fe20003f04270 */
[----:B------:R-:W-:-:S12]  /*5140*/  BSSY.RELIABLE B1, `(.L_x_137) ;  /* 0x000000c000017945 */ /* 0x000fd80003800100 */
[----:B------:R-:W-:Y:S05]  /*5150*/  @!P0 BRA `(.L_x_138) ;  /* 0x0000000000188947 */ /* 0x000fea0003800000 */
[----:B------:R-:W-:Y:S01]  /*5160*/  ISETP.GE.AND P0, PT, R26, R11, PT ;  /* 0x0000000b1a00720c */ /* 0x000fe20003f06270 */
[----:B------:R-:W-:-:S12]  /*5170*/  VIADD R28, R11, 0xffffffff ;  /* 0xffffffff0b1c7836 */ /* 0x000fd80000000000 */
[----:B------:R-:W-:Y:S05]  /*5180*/  @P0 BREAK.RELIABLE B1 ;  /* 0x0000000000010942 */ /* 0x000fea0003800100 */
[----:B------:R-:W-:Y:S05]  /*5190*/  @!P0 BRA `(.L_x_139) ;  /* 0x0000000000188947 */ /* 0x000fea0003800000 */
[----:B------:R-:W-:Y:S01]  /*51a0*/  IMAD.MOV.U32 R16, RZ, RZ, -0x1 ;  /* 0xffffffffff107424 */ /* 0x000fe200078e00ff */
[----:B------:R-:W-:Y:S06]  /*51b0*/  BRA `(.L_x_131) ;  /* 0x0000000000947947 */ /* 0x000fec0003800000 */
.L_x_138:
[C---:B------:R-:W-:Y:S01]  /*51c0*/  ISETP.GE.AND P0, PT, R11.reuse, R28, PT ;  /* 0x0000001c0b00720c */ /* 0x040fe20003f06270 */
[----:B------:R-:W-:-:S12]  /*51d0*/  VIADD R26, R11, 0x1 ;  /* 0x000000010b1a7836 */ /* 0x000fd80000000000 */
[----:B------:R-:W-:Y:S05]  /*51e0*/  @P0 BREAK.RELIABLE B1 ;  /* 0x0000000000010942 */ /* 0x000fea0003800100 */
[----:B------:R-:W-:Y:S05]  /*51f0*/  @P0 BRA `(.L_x_140) ;  /* 0x0000000000080947 */ /* 0x000fea0003800000 */
.L_x_139:
[----:B------:R-:W-:Y:S05]  /*5200*/  BSYNC.RELIABLE B1 ;  /* 0x0000000000017941 */ /* 0x000fea0003800100 */
.L_x_137:
[----:B------:R-:W-:Y:S05]  /*5210*/  BRA `(.L_x_141) ;  /* 0xfffffff800e07947 */ /* 0x000fea000383ffff */
.L_x_140:
[----:B------:R-:W-:Y:S01]  /*5220*/  IMAD.MOV.U32 R16, RZ, RZ, -0x1 ;  /* 0xffffffffff107424 */ /* 0x000fe200078e00ff */
[----:B------:R-:W-:Y:S06]  /*5230*/  BRA `(.L_x_131) ;  /* 0x0000000000747947 */ /* 0x000fec0003800000 */
.L_x_132:
[----:B------:R-:W-:-:S05]  /*5240*/  VIMNMX R28, PT, PT, R28, R11, !PT ;  /* 0x0000000b1c1c7248 */ /* 0x000fca0007fe0100 */
[----:B------:R-:W-:-:S07]  /*5250*/  VIADD R29, R28, 0x1 ;  /* 0x000000011c1d7836 */ /* 0x000fce0000000000 */
.L_x_142:
[----:B------:R-:W-:Y:S01]  /*5260*/  ISETP.NE.AND P0, PT, R11, R28, PT ;  /* 0x0000001c0b00720c */ /* 0x000fe20003f05270 */
[----:B------:R-:W-:-:S12]  /*5270*/  IMAD.MOV.U32 R16, RZ, RZ, R29 ;  /* 0x000000ffff107224 */ /* 0x000fd800078e001d */
[----:B------:R-:W-:Y:S05]  /*5280*/  @!P0 BRA `(.L_x_131) ;  /* 0x0000000000608947 */ /* 0x000fea0003800000 */
[----:B------:R-:W0:Y:S01]  /*5290*/  LDC.64 R18, c[0x0][0x390] ;  /* 0x0000e400ff127b82 */ /* 0x000e220000000a00 */
[C---:B------:R-:W-:Y:S02]  /*52a0*/  R2UR UR8, R24.reuse ;  /* 0x00000000180872ca */ /* 0x040fe400000e0000 */
[C---:B------:R-:W-:Y:S02]  /*52b0*/  R2UR UR9, R25.reuse ;  /* 0x00000000190972ca */ /* 0x040fe400000e0000 */
[C---:B------:R-:W-:Y:S02]  /*52c0*/  R2UR UR4, R24.reuse ;  /* 0x00000000180472ca */ /* 0x040fe400000e0000 */
[C---:B------:R-:W-:Y:S01]  /*52d0*/  R2UR UR5, R25.reuse ;  /* 0x00000000190572ca */ /* 0x040fe200000e0000 */
[----:B------:R-:W1:Y:S01]  /*52e0*/  LDC.64 R22, c[0x0][0x380] ;  /* 0x0000e000ff167b82 */ /* 0x000e620000000a00 */
[----:B------:R-:W-:Y:S02]  /*52f0*/  R2UR UR6, R24 ;  /* 0x00000000180672ca */ /* 0x000fe400000e0000 */
[----:B------:R-:W-:-:S05]  /*5300*/  R2UR UR7, R25 ;  /* 0x00000000190772ca */ /* 0x000fca00000e0000 */
[----:B------:R-:W2:Y:S01]  /*5310*/  LDC.64 R16, c[0x0][0x388] ;  /* 0x0000e200ff107b82 */ /* 0x000ea20000000a00 */
[----:B0-----:R-:W-:-:S06]  /*5320*/  IMAD.WIDE R18, R11, 0x4, R18 ;  /* 0x000000040b127825 */ /* 0x001fcc00078e0212 */
[----:B------:R-:W3:Y:S01]  /*5330*/  LDG.E R18, desc[UR8][R18.64+0x4] ;  /* 0x0000040812127981 */ /* 0x000ee2000c1e1900 */
[----:B-1----:R-:W-:-:S06]  /*5340*/  IMAD.WIDE R22, R11, 0x4, R22 ;  /* 0x000000040b167825 */ /* 0x002fcc00078e0216 */
[----:B------:R-:W3:Y:S01]  /*5350*/  LDG.E R22, desc[UR4][R22.64+0x4] ;  /* 0x0000040416167981 */ /* 0x000ee2000c1e1900 */
[----:B--2---:R-:W-:-:S06]  /*5360*/  IMAD.WIDE R16, R11, 0x4, R16 ;  /* 0x000000040b107825 */ /* 0x004fcc00078e0210 */
[----:B------:R-:W3:Y:S01]  /*5370*/  LDG.E R17, desc[UR6][R16.64+0x4] ;  /* 0x0000040610117981 */ /* 0x000ee2000c1e1900 */
[----:B------:R-:W-:Y:S01]  /*5380*/  VIADD R11, R11, 0x1 ;  /* 0x000000010b0b7836 */ /* 0x000fe20000000000 */
[----:B---3--:R-:W-:-:S05]  /*5390*/  IADD3 R21, PT, PT, R18, R17, R22 ;  /* 0x0000001112157210 */ /* 0x008fca0007ffe016 */
[----:B------:R-:W-:-:S05]  /*53a0*/  IMAD.HI R26, R21, 0x2aaaaaab, RZ ;  /* 0x2aaaaaab151a7827 */ /* 0x000fca00078e02ff */
[----:B------:R-:W-:-:S04]  /*53b0*/  SHF.R.U32.HI R27, RZ, 0x1f, R26 ;  /* 0x0000001fff1b7819 */ /* 0x000fc8000001161a */
[----:B------:R-:W-:-:S05]  /*53c0*/  LEA.HI R26, R26, R27, RZ, 0x1e ;  /* 0x0000001b1a1a7211 */ /* 0x000fca00078ff0ff */
[----:B------:R-:W-:-:S05]  /*53d0*/  IMAD R21, R26, -0x18, R21 ;  /* 0xffffffe81a157824 */ /* 0x000fca00078e0215 */
[----:B------:R-:W-:-:S13]  /*53e0*/  ISETP.GT.AND P0, PT, R21, R0, PT ;  /* 0x000000001500720c */ /* 0x000fda0003f04270 */
[----:B------:R-:W-:Y:S05]  /*53f0*/  @!P0 BRA `(.L_x_142) ;  /* 0xfffffffc00988947 */ /* 0x000fea000383ffff */
[----:B------:R-:W-:-:S07]  /*5400*/  IMAD.MOV.U32 R16, RZ, RZ, R11 ;  /* 0x000000ffff107224 */ /* 0x000fce00078e000b */
.L_x_131:
[----:B------:R-:W-:Y:S05]  /*5410*/  BSYNC.RECONVERGENT B0 ;  /* 0x0000000000007941 */ /* 0x000fea0003800200 */
.L_x_130:
[----:B------:R-:W-:Y:S02]  /*5420*/  IMAD.MOV.U32 R21, RZ, RZ, 0x0 ;  /* 0x00000000ff157424 */ /* 0x000fe400078e00ff */
[----:B------:R-:W-:Y:S02]  /*5430*/  IMAD.MOV.U32 R0, RZ, RZ, R16 ;  /* 0x000000ffff007224 */ /* 0x000fe400078e0010 */
[----:B------:R-:W-:Y:S05]  /*5440*/  RET.REL.NODEC R20 `(_Z7sortBFSPiS_S_S_S_S_S_iS_S_S_S_S_S_) ;  /* 0xffffffa814ec7950 */ /* 0x000fea0003c3ffff */
.L_x_143:
        /* <DEDUP_REMOVED lines=11> */
.L_x_215:


//--------------------- .text._Z13setIndexOrderPii --------------------------
	.section	.text._Z13setIndexOrderPii,"ax",@progbits
	.align	128
        .global         _Z13setIndexOrderPii
        .type           _Z13setIndexOrderPii,@function
        .size           _Z13setIndexOrderPii,(.L_x_219 - _Z13setIndexOrderPii)
        .other          _Z13setIndexOrderPii,@"STO_CUDA_ENTRY STV_DEFAULT"
_Z13setIndexOrderPii:
.text._Z13setIndexOrderPii:
[----:B------:R-:W-:Y:S01]  /*0000*/  LDC R1, c[0x0][0x37c] ;  /* 0x0000df00ff017b82 */ /* 0x000fe20000000800 */
[----:B------:R-:W0:Y:S01]  /*0010*/  LDCU UR5, c[0x0][0x388] ;  /* 0x00007100ff0577ac */ /* 0x000e220008000800 */
[----:B------:R-:W1:Y:S06]  /*0020*/  S2R R5, SR_TID.X ;  /* 0x0000000000057919 */ /* 0x000e6c0000002100 */
[----:B------:R-:W2:Y:S08]  /*0030*/  LDC R4, c[0x0][0x360] ;  /* 0x0000d800ff047b82 */ /* 0x000eb00000000800 */
[----:B------:R-:W3:Y:S01]  /*0040*/  S2UR UR4, SR_CTAID.X ;  /* 0x00000000000479c3 */ /* 0x000ee20000002500 */
[----:B0-----:R-:W-:-:S04]  /*0050*/  IMAD.U32 R0, RZ, RZ, UR5 ;  /* 0x00000005ff007e24 */ /* 0x001fc8000f8e00ff */
[C---:B------:R-:W-:Y:S01]  /*0060*/  VIADD R2, R0.reuse, 0x1ff ;  /* 0x000001ff00027836 */ /* 0x040fe20000000000 */
[----:B------:R-:W-:-:S04]  /*0070*/  ISETP.GE.AND P0, PT, R0, 0x1, PT ;  /* 0x000000010000780c */ /* 0x000fc80003f06270 */
[----:B------:R-:W-:-:S04]  /*0080*/  SHF.R.S32.HI R3, RZ, 0x1f, R2 ;  /* 0x0000001fff037819 */ /* 0x000fc80000011402 */
[----:B------:R-:W-:-:S05]  /*0090*/  LEA.HI R3, R3, R2, RZ, 0x9 ;  /* 0x0000000203037211 */ /* 0x000fca00078f48ff */
[----:B-1-3--:R-:W-:Y:S05]  /*00a0*/  @!P0 EXIT ;  /* 0x000000000000894d */ /* 0x00afea0003800000 */
[----:B------:R-:W-:Y:S01]  /*00b0*/  SHF.R.S32.HI R3, RZ, 0x9, R3 ;  /* 0x00000009ff037819 */ /* 0x000fe20000011403 */
[----:B--2---:R-:W-:Y:S01]  /*00c0*/  IMAD R2, R4, UR4, R5 ;  /* 0x0000000404027c24 */ /* 0x004fe2000f8e0205 */
[----:B------:R-:W0:Y:S01]  /*00d0*/  LDCU.64 UR4, c[0x0][0x358] ;  /* 0x00006b00ff0477ac */ /* 0x000e220008000a00 */
[----:B------:R-:W-:Y:S02]  /*00e0*/  BSSY.RECONVERGENT B0, `(.L_x_144) ;  /* 0x000002e000007945 */ /* 0x000fe40003800200 */
[----:B------:R-:W-:Y:S01]  /*00f0*/  IMAD R5, R2, R3, RZ ;  /* 0x0000000302057224 */ /* 0x000fe200078e02ff */
[----:B------:R-:W1:Y:S03]  /*0100*/  LDCU UR6, c[0x0][0x388] ;  /* 0x00007100ff0677ac */ /* 0x000e660008000800 */
[----:B------:R-:W-:-:S05]  /*0110*/  VIADD R2, R5, 0x1 ;  /* 0x0000000105027836 */ /* 0x000fca0000000000 */
[----:B------:R-:W-:-:S05]  /*0120*/  VIADDMNMX R2, R5, R3, R2, !PT ;  /* 0x0000000305027246 */ /* 0x000fca0007800102 */
[----:B------:R-:W-:Y:S02]  /*0130*/  IMAD.IADD R3, R5, 0x1, -R2 ;  /* 0x0000000105037824 */ /* 0x000fe400078e0a02 */
[----:B------:R-:W-:-:S03]  /*0140*/  IMAD.IADD R8, R2, 0x1, -R5 ;  /* 0x0000000102087824 */ /* 0x000fc600078e0a05 */
[----:B------:R-:W-:Y:S02]  /*0150*/  ISETP.GT.U32.AND P0, PT, R3, -0x8, PT ;  /* 0xfffffff80300780c */ /* 0x000fe40003f04070 */
[----:B------:R-:W-:-:S11]  /*0160*/  LOP3.LUT R10, R8, 0x7, RZ, 0xc0, !PT ;  /* 0x00000007080a7812 */ /* 0x000fd600078ec0ff */
[----:B01----:R-:W-:Y:S05]  /*0170*/  @P0 BRA `(.L_x_145) ;  /* 0x0000000000900947 */ /* 0x003fea0003800000 */
[----:B------:R-:W0:Y:S01]  /*0180*/  LDC.64 R2, c[0x0][0x380] ;  /* 0x0000e000ff027b82 */ /* 0x000e220000000a00 */
[----:B------:R-:W-:Y:S01]  /*0190*/  LOP3.LUT R0, R8, 0xfffffff8, RZ, 0xc0, !PT ;  /* 0xfffffff808007812 */ /* 0x000fe200078ec0ff */
[----:B------:R-:W-:Y:S01]  /*01a0*/  BSSY.RECONVERGENT B1, `(.L_x_146) ;  /* 0x0000020000017945 */ /* 0x000fe20003800200 */
[----:B------:R-:W-:-:S03]  /*01b0*/  VIADD R7, R5, 0x3 ;  /* 0x0000000305077836 */ /* 0x000fc60000000000 */
[----:B------:R-:W-:-:S07]  /*01c0*/  IMAD.MOV R6, RZ, RZ, -R0 ;  /* 0x000000ffff067224 */ /* 0x000fce00078e0a00 */
.L_x_147:
[C---:B------:R-:W-:Y:S02]  /*01d0*/  VIADD R9, R7.reuse, 0xfffffffd ;  /* 0xfffffffd07097836 */ /* 0x040fe40000000000 */
[----:B------:R-:W-:Y:S02]  /*01e0*/  IMAD.U32 R0, RZ, RZ, UR6 ;  /* 0x00000006ff007e24 */ /* 0x000fe4000f8e00ff */
[C---:B------:R-:W-:Y:S02]  /*01f0*/  VIADD R13, R7.reuse, 0xffffffff ;  /* 0xffffffff070d7836 */ /* 0x040fe40000000000 */
[----:B------:R-:W-:Y:S01]  /*0200*/  VIADD R17, R7, 0x1 ;  /* 0x0000000107117836 */ /* 0x000fe20000000000 */
[-C--:B------:R-:W-:Y:S01]  /*0210*/  ISETP.GE.AND P0, PT, R9, R0.reuse, PT ;  /* 0x000000000900720c */ /* 0x080fe20003f06270 */
[----:B------:R-:W-:Y:S01]  /*0220*/  VIADD R19, R7, 0x2 ;  /* 0x0000000207137836 */ /* 0x000fe20000000000 */
[-C--:B------:R-:W-:Y:S01]  /*0230*/  ISETP.GE.AND P1, PT, R13, R0.reuse, PT ;  /* 0x000000000d00720c */ /* 0x080fe20003f26270 */
[----:B------:R-:W-:Y:S01]  /*0240*/  VIADD R21, R7, 0x3 ;  /* 0x0000000307157836 */ /* 0x000fe20000000000 */
[-C--:B------:R-:W-:Y:S01]  /*0250*/  ISETP.GE.AND P3, PT, R17, R0.reuse, PT ;  /* 0x000000001100720c */ /* 0x080fe20003f66270 */
[----:B------:R-:W-:Y:S01]  /*0260*/  VIADD R15, R7, 0x4 ;  /* 0x00000004070f7836 */ /* 0x000fe20000000000 */
[-C--:B------:R-:W-:Y:S01]  /*0270*/  ISETP.GE.AND P4, PT, R19, R0.reuse, PT ;  /* 0x000000001300720c */ /* 0x080fe20003f86270 */
[----:B0-----:R-:W-:Y:S01]  /*0280*/  IMAD.WIDE R4, R9, 0x4, R2 ;  /* 0x0000000409047825 */ /* 0x001fe200078e0202 */
[----:B------:R-:W-:-:S02]  /*0290*/  ISETP.GE.AND P5, PT, R21, R0, PT ;  /* 0x000000001500720c */ /* 0x000fc40003fa6270 */
[-C--:B------:R-:W-:Y:S01]  /*02a0*/  ISETP.GE.AND P6, PT, R15, R0.reuse, PT ;  /* 0x000000000f00720c */ /* 0x080fe20003fc6270 */
[C---:B------:R-:W-:Y:S01]  /*02b0*/  VIADD R11, R7.reuse, 0xfffffffe ;  /* 0xfffffffe070b7836 */ /* 0x040fe20000000000 */
[-C--:B------:R-:W-:Y:S01]  /*02c0*/  ISETP.GE.AND P2, PT, R7, R0.reuse, PT ;  /* 0x000000000700720c */ /* 0x080fe20003f46270 */
[----:B------:R-:W-:Y:S01]  /*02d0*/  @!P0 STG.E desc[UR4][R4.64], R9 ;  /* 0x0000000904008986 */ /* 0x000fe2000c101904 */
[----:B------:R-:W-:Y:S02]  /*02e0*/  VIADD R6, R6, 0x8 ;  /* 0x0000000806067836 */ /* 0x000fe40000000000 */
[----:B------:R-:W-:Y:S01]  /*02f0*/  ISETP.GE.AND P0, PT, R11, R0, PT ;  /* 0x000000000b00720c */ /* 0x000fe20003f06270 */
[----:B------:R-:W-:Y:S04]  /*0300*/  @!P1 STG.E desc[UR4][R4.64+0x8], R13 ;  /* 0x0000080d04009986 */ /* 0x000fe8000c101904 */
[----:B------:R-:W-:Y:S04]  /*0310*/  @!P3 STG.E desc[UR4][R4.64+0x10], R17 ;  /* 0x000010110400b986 */ /* 0x000fe8000c101904 */
[----:B------:R-:W-:Y:S04]  /*0320*/  @!P4 STG.E desc[UR4][R4.64+0x14], R19 ;  /* 0x000014130400c986 */ /* 0x000fe8000c101904 */
[----:B------:R-:W-:Y:S04]  /*0330*/  @!P5 STG.E desc[UR4][R4.64+0x18], R21 ;  /* 0x000018150400d986 */ /* 0x000fe8000c101904 */
[----:B------:R-:W-:Y:S04]  /*0340*/  @!P6 STG.E desc[UR4][R4.64+0x1c], R15 ;  /* 0x00001c0f0400e986 */ /* 0x000fe8000c101904 */
[----:B------:R-:W-:Y:S01]  /*0350*/  @!P0 STG.E desc[UR4][R4.64+0x4], R11 ;  /* 0x0000040b04008986 */ /* 0x000fe2000c101904 */
[----:B------:R-:W-:-:S03]  /*0360*/  ISETP.NE.AND P0, PT, R6, RZ, PT ;  /* 0x000000ff0600720c */ /* 0x000fc60003f05270 */
[----:B------:R0:W-:Y:S02]  /*0370*/  @!P2 STG.E desc[UR4][R4.64+0xc], R7 ;  /* 0x00000c070400a986 */ /* 0x0001e4000c101904 */
[----:B0-----:R-:W-:-:S08]  /*0380*/  VIADD R7, R7, 0x8 ;  /* 0x0000000807077836 */ /* 0x001fd00000000000 */
[----:B------:R-:W-:Y:S05]  /*0390*/  @P0 BRA `(.L_x_147) ;  /* 0xfffffffc008c0947 */ /* 0x000fea000383ffff */
[----:B------:R-:W-:Y:S05]  /*03a0*/  BSYNC.RECONVERGENT B1 ;  /* 0x0000000000017941 */ /* 0x000fea0003800200 */
.L_x_146:
[----:B------:R-:W-:-:S07]  /*03b0*/  VIADD R5, R7, 0xfffffffd ;  /* 0xfffffffd07057836 */ /* 0x000fce0000000000 */
.L_x_145:
[----:B------:R-:W-:Y:S05]  /*03c0*/  BSYNC.RECONVERGENT B0 ;  /* 0x0000000000007941 */ /* 0x000fea0003800200 */
.L_x_144:
[----:B------:R-:W-:-:S13]  /*03d0*/  ISETP.NE.AND P0, PT, R10, RZ, PT ;  /* 0x000000ff0a00720c */ /* 0x000fda0003f05270 */
[----:B------:R-:W-:Y:S05]  /*03e0*/  @!P0 EXIT ;  /* 0x000000000000894d */ /* 0x000fea0003800000 */
[----:B------:R-:W-:Y:S01]  /*03f0*/  ISETP.GE.U32.AND P0, PT, R10, 0x4, PT ;  /* 0x000000040a00780c */ /* 0x000fe20003f06070 */
[----:B------:R-:W-:Y:S01]  /*0400*/  BSSY.RECONVERGENT B0, `(.L_x_148) ;  /* 0x0000012000007945 */ /* 0x000fe20003800200 */
[----:B------:R-:W-:-:S04]  /*0410*/  LOP3.LUT R4, R8, 0x3, RZ, 0xc0, !PT ;  /* 0x0000000308047812 */ /* 0x000fc800078ec0ff */
[----:B------:R-:W-:-:S07]  /*0420*/  ISETP.NE.AND P4, PT, R4, RZ, PT ;  /* 0x000000ff0400720c */ /* 0x000fce0003f85270 */
[----:B------:R-:W-:Y:S06]  /*0430*/  @!P0 BRA `(.L_x_149) ;  /* 0x0000000000388947 */ /* 0x000fec0003800000 */
[----:B------:R-:W0:Y:S01]  /*0440*/  LDC.64 R2, c[0x0][0x380] ;  /* 0x0000e000ff027b82 */ /* 0x000e220000000a00 */
[C---:B------:R-:W-:Y:S01]  /*0450*/  VIADD R9, R5.reuse, 0x1 ;  /* 0x0000000105097836 */ /* 0x040fe20000000000 */
[CC--:B------:R-:W-:Y:S01]  /*0460*/  ISETP.GE.AND P0, PT, R5.reuse, R0.reuse, PT ;  /* 0x000000000500720c */ /* 0x0c0fe20003f06270 */
[C---:B------:R-:W-:Y:S02]  /*0470*/  VIADD R7, R5.reuse, 0x2 ;  /* 0x0000000205077836 */ /* 0x040fe40000000000 */
[----:B------:R-:W-:Y:S01]  /*0480*/  VIADD R11, R5, 0x3 ;  /* 0x00000003050b7836 */ /* 0x000fe20000000000 */
[-C--:B------:R-:W-:Y:S02]  /*0490*/  ISETP.GE.AND P1, PT, R9, R0.reuse, PT ;  /* 0x000000000900720c */ /* 0x080fe40003f26270 */
[-C--:B------:R-:W-:Y:S02]  /*04a0*/  ISETP.GE.AND P2, PT, R7, R0.reuse, PT ;  /* 0x000000000700720c */ /* 0x080fe40003f46270 */
[----:B------:R-:W-:Y:S01]  /*04b0*/  ISETP.GE.AND P3, PT, R11, R0, PT ;  /* 0x000000000b00720c */ /* 0x000fe20003f66270 */
[----:B0-----:R-:W-:-:S08]  /*04c0*/  IMAD.WIDE R2, R5, 0x4, R2 ;  /* 0x0000000405027825 */ /* 0x001fd000078e0202 */
[----:B------:R-:W-:Y:S04]  /*04d0*/  @!P1 STG.E desc[UR4][R2.64+0x4], R9 ;  /* 0x0000040902009986 */ /* 0x000fe8000c101904 */
[----:B------:R-:W-:Y:S04]  /*04e0*/  @!P2 STG.E desc[UR4][R2.64+0x8], R7 ;  /* 0x000008070200a986 */ /* 0x000fe8000c101904 */
[----:B------:R-:W-:Y:S04]  /*04f0*/  @!P3 STG.E desc[UR4][R2.64+0xc], R11 ;  /* 0x00000c0b0200b986 */ /* 0x000fe8000c101904 */
[----:B------:R0:W-:Y:S02]  /*0500*/  @!P0 STG.E desc[UR4][R2.64], R5 ;  /* 0x0000000502008986 */ /* 0x0001e4000c101904 */
[----:B0-----:R-:W-:-:S07]  /*0510*/  VIADD R5, R5, 0x4 ;  /* 0x0000000405057836 */ /* 0x001fce0000000000 */
.L_x_149:
[----:B------:R-:W-:Y:S05]  /*0520*/  BSYNC.RECONVERGENT B0 ;  /* 0x0000000000007941 */ /* 0x000fea0003800200 */
.L_x_148:
[----:B------:R-:W-:Y:S05]  /*0530*/  @!P4 EXIT ;  /* 0x000000000000c94d */ /* 0x000fea0003800000 */
[----:B------:R-:W-:Y:S01]  /*0540*/  ISETP.NE.AND P0, PT, R4, 0x1, PT ;  /* 0x000000010400780c */ /* 0x000fe20003f05270 */
[----:B------:R-:W-:Y:S01]  /*0550*/  BSSY.RECONVERGENT B0, `(.L_x_150) ;  /* 0x000000b000007945 */ /* 0x000fe20003800200 */
[----:B------:R-:W-:-:S11]  /*0560*/  LOP3.LUT R4, R8, 0x1, RZ, 0xc0, !PT ;  /* 0x0000000108047812 */ /* 0x000fd600078ec0ff */
[----:B------:R-:W-:Y:S05]  /*0570*/  @!P0 BRA `(.L_x_151) ;  /* 0x0000000000208947 */ /* 0x000fea0003800000 */
[----:B------:R-:W0:Y:S01]  /*0580*/  LDC.64 R2, c[0x0][0x380] ;  /* 0x0000e000ff027b82 */ /* 0x000e220000000a00 */
[C---:B------:R-:W-:Y:S01]  /*0590*/  VIADD R7, R5.reuse, 0x1 ;  /* 0x0000000105077836 */ /* 0x040fe20000000000 */
[----:B------:R-:W-:-:S04]  /*05a0*/  ISETP.GE.AND P1, PT, R5, R0, PT ;  /* 0x000000000500720c */ /* 0x000fc80003f26270 */
[----:B------:R-:W-:Y:S01]  /*05b0*/  ISETP.GE.AND P0, PT, R7, R0, PT ;  /* 0x000000000700720c */ /* 0x000fe20003f06270 */
[----:B0-----:R-:W-:-:S12]  /*05c0*/  IMAD.WIDE R2, R5, 0x4, R2 ;  /* 0x0000000405027825 */ /* 0x001fd800078e0202 */
[----:B------:R-:W-:Y:S04]  /*05d0*/  @!P0 STG.E desc[UR4][R2.64+0x4], R7 ;  /* 0x0000040702008986 */ /* 0x000fe8000c101904 */
[----:B------:R0:W-:Y:S02]  /*05e0*/  @!P1 STG.E desc[UR4][R2.64], R5 ;  /* 0x0000000502009986 */ /* 0x0001e4000c101904 */
[----:B0-----:R-:W-:-:S07]  /*05f0*/  VIADD R5, R5, 0x2 ;  /* 0x0000000205057836 */ /* 0x001fce0000000000 */
.L_x_151:
[----:B------:R-:W-:Y:S05]  /*0600*/  BSYNC.RECONVERGENT B0 ;  /* 0x0000000000007941 */ /* 0x000fea0003800200 */
.L_x_150:
[----:B------:R-:W-:-:S04]  /*0610*/  ISETP.GE.AND P0, PT, R5, R0, PT ;  /* 0x000000000500720c */ /* 0x000fc80003f06270 */
[----:B------:R-:W-:-:S13]  /*0620*/  ISETP.NE.U32.OR P0, PT, R4, 0x1, P0 ;  /* 0x000000010400780c */ /* 0x000fda0000705470 */
[----:B------:R-:W-:Y:S05]  /*0630*/  @P0 EXIT ;  /* 0x000000000000094d */ /* 0x000fea0003800000 */
[----:B------:R-:W0:Y:S02]  /*0640*/  LDC.64 R2, c[0x0][0x380] ;  /* 0x0000e000ff027b82 */ /* 0x000e240000000a00 */
[----:B0-----:R-:W-:-:S05]  /*0650*/  IMAD.WIDE R2, R5, 0x4, R2 ;  /* 0x0000000405027825 */ /* 0x001fca00078e0202 */
[----:B------:R-:W-:Y:S01]  /*0660*/  STG.E desc[UR4][R2.64], R5 ;  /* 0x0000000502007986 */ /* 0x000fe2000c101904 */
[----:B------:R-:W-:Y:S05]  /*0670*/  EXIT ;  /* 0x000000000000794d */ /* 0x000fea0003800000 */
.L_x_152:
        /* <DEDUP_REMOVED lines=16> */
.L_x_219:


//--------------------- .text._Z18viewPartitionTablePiS_ --------------------------
	.section	.text._Z18viewPartitionTablePiS_,"ax",@progbits
	.align	128
        .global         _Z18viewPartitionTablePiS_
        .type           _Z18viewPartitionTablePiS_,@function
        .size           _Z18viewPartitionTablePiS_,(.L_x_220 - _Z18viewPartitionTablePiS_)
        .other          _Z18viewPartitionTablePiS_,@"STO_CUDA_ENTRY STV_DEFAULT"
_Z18viewPartitionTablePiS_:
.text._Z18viewPartitionTablePiS_:
[----:B------:R-:W0:Y:S01]  /*0000*/  LDC R1, c[0x0][0x37c] ;  /* 0x0000df00ff017b82 */ /* 0x000e220000000800 */
[----:B------:R-:W1:Y:S01]  /*0010*/  LDCU.128 UR8, c[0x0][0x380] ;  /* 0x00007000ff0877ac */ /* 0x000e620008000c00 */
[----:B0-----:R-:W-:Y:S02]  /*0020*/  VIADD R1, R1, 0xfffffff0 ;  /* 0xfffffff001017836 */ /* 0x001fe40000000000 */
[----:B------:R-:W-:Y:S01]  /*0030*/  IMAD.MOV.U32 R2, RZ, RZ, RZ ;  /* 0x000000ffff027224 */ /* 0x000fe200078e00ff */
[----:B------:R-:W0:Y:S01]  /*0040*/  LDCU UR5, c[0x0][0x2f8] ;  /* 0x00005f00ff0577ac */ /* 0x000e220008000800 */
[----:B------:R-:W2:Y:S01]  /*0050*/  LDCU UR12, c[0x0][0x2fc] ;  /* 0x00005f80ff0c77ac */ /* 0x000ea20008000800 */
[----:B------:R-:W3:Y:S01]  /*0060*/  LDCU.64 UR36, c[0x0][0x358] ;  /* 0x00006b00ff2477ac */ /* 0x000ee20008000a00 */
[----:B-1----:R-:W-:Y:S02]  /*0070*/  UIADD3 UR6, UP0, UPT, UR8, 0x20, URZ ;  /* 0x0000002008067890 */ /* 0x002fe4000ff1e0ff */
[----:B------:R-:W-:Y:S01]  /*0080*/  UIADD3 UR4, UP1, UPT, UR10, 0x20, URZ ;  /* 0x000000200a047890 */ /* 0x000fe2000ff3e0ff */
[----:B0-----:R-:W-:Y:S01]  /*0090*/  IADD3 R24, P0, PT, R1, UR5, RZ ;  /* 0x0000000501187c10 */ /* 0x001fe2000ff1e0ff */
[----:B------:R-:W-:-:S02]  /*00a0*/  UIADD3.X UR7, UPT, UPT, URZ, UR9, URZ, UP0, !UPT ;  /* 0x00000009ff077290 */ /* 0x000fc400087fe4ff */
[----:B------:R-:W-:Y:S01]  /*00b0*/  IMAD.U32 R18, RZ, RZ, UR6 ;  /* 0x00000006ff127e24 */ /* 0x000fe2000f8e00ff */
[----:B------:R-:W-:Y:S01]  /*00c0*/  UIADD3.X UR5, UPT, UPT, URZ, UR11, URZ, UP1, !UPT ;  /* 0x0000000bff057290 */ /* 0x000fe20008ffe4ff */
[----:B--2---:R-:W-:Y:S01]  /*00d0*/  IADD3.X R23, PT, PT, RZ, UR12, RZ, P0, !PT ;  /* 0x0000000cff177c10 */ /* 0x004fe200087fe4ff */
[----:B------:R-:W-:Y:S01]  /*00e0*/  IMAD.U32 R16, RZ, RZ, UR4 ;  /* 0x00000004ff107e24 */ /* 0x000fe2000f8e00ff */
[----:B------:R-:W-:-:S03]  /*00f0*/  MOV R19, UR7 ;  /* 0x0000000700137c02 */ /* 0x000fc60008000f00 */
[----:B---3--:R-:W-:-:S07]  /*0100*/  IMAD.U32 R17, RZ, RZ, UR5 ;  /* 0x00000005ff117e24 */ /* 0x008fce000f8e00ff */
.L_x_169:
[----:B------:R-:W2:Y:S04]  /*0110*/  LDG.E R3, desc[UR36][R18.64+-0x20] ;  /* 0xffffe02412037981 */ /* 0x000ea8000c1e1900 */
[----:B------:R-:W3:Y:S01]  /*0120*/  LDG.E R0, desc[UR36][R16.64+-0x20] ;  /* 0xffffe02410007981 */ /* 0x000ee2000c1e1900 */
[----:B------:R-:W-:Y:S01]  /*0130*/  MOV R22, 0x0 ;  /* 0x0000000000167802 */ /* 0x000fe20000000f00 */
[----:B------:R-:W0:Y:S01]  /*0140*/  LDCU.64 UR4, c[0x4][0x8] ;  /* 0x01000100ff0477ac */ /* 0x000e220008000a00 */
[----:B------:R-:W-:Y:S02]  /*0150*/  IMAD.MOV.U32 R6, RZ, RZ, R24 ;  /* 0x000000ffff067224 */ /* 0x000fe400078e0018 */
[----:B------:R1:W4:Y:S01]  /*0160*/  LDC.64 R8, c[0x4][R22] ;  /* 0x0100000016087b82 */ /* 0x0003220000000a00 */
[----:B------:R-:W-:-:S02]  /*0170*/  IMAD.MOV.U32 R7, RZ, RZ, R23 ;  /* 0x000000ffff077224 */ /* 0x000fc400078e0017 */
[----:B0-----:R-:W-:Y:S01]  /*0180*/  IMAD.U32 R4, RZ, RZ, UR4 ;  /* 0x00000004ff047e24 */ /* 0x001fe2000f8e00ff */
[----:B------:R-:W-:Y:S01]  /*0190*/  MOV R5, UR5 ;  /* 0x0000000500057c02 */ /* 0x000fe20008000f00 */
[----:B--2---:R1:W-:Y:S04]  /*01a0*/  STL.64 [R1], R2 ;  /* 0x0000000201007387 */ /* 0x0043e80000100a00 */
[----:B---34-:R1:W-:Y:S02]  /*01b0*/  STL [R1+0x8], R0 ;  /* 0x0000080001007387 */ /* 0x0183e40000100800 */
[----:B------:R-:W-:-:S07]  /*01c0*/  LEPC R20, `(.L_x_153) ;  /* 0x000000001014794e */ /* 0x000fce0000000000 */
[----:B-1----:R-:W-:Y:S05]  /*01d0*/  CALL.ABS.NOINC R8 ;  /* 0x0000000008007343 */ /* 0x002fea0003c00000 */
.L_x_153:
[----:B------:R-:W2:Y:S04]  /*01e0*/  LDG.E R9, desc[UR36][R18.64+-0x1c] ;  /* 0xffffe42412097981 */ /* 0x000ea8000c1e1900 */
[----:B------:R-:W3:Y:S01]  /*01f0*/  LDG.E R0, desc[UR36][R16.64+-0x1c] ;  /* 0xffffe42410007981 */ /* 0x000ee2000c1e1900 */
[----:B------:R-:W-:Y:S01]  /*0200*/  IADD3 R8, PT, PT, R2, 0x1, RZ ;  /* 0x0000000102087810 */ /* 0x000fe20007ffe0ff */
[----:B------:R0:W1:Y:S01]  /*0210*/  LDC.64 R10, c[0x4][R22] ;  /* 0x01000000160a7b82 */ /* 0x0000620000000a00 */
[----:B------:R-:W4:Y:S01]  /*0220*/  LDCU.64 UR4, c[0x4][0x8] ;  /* 0x01000100ff0477ac */ /* 0x000f220008000a00 */
[----:B------:R-:W-:Y:S01]  /*0230*/  MOV R6, R24 ;  /* 0x0000001800067202 */ /* 0x000fe20000000f00 */
[----:B------:R-:W-:Y:S02]  /*0240*/  IMAD.MOV.U32 R7, RZ, RZ, R23 ;  /* 0x000000ffff077224 */ /* 0x000fe400078e0017 */
[----:B----4-:R-:W-:-:S02]  /*0250*/  IMAD.U32 R4, RZ, RZ, UR4 ;  /* 0x00000004ff047e24 */ /* 0x010fc4000f8e00ff */
[----:B------:R-:W-:Y:S01]  /*0260*/  IMAD.U32 R5, RZ, RZ, UR5 ;  /* 0x00000005ff057e24 */ /* 0x000fe2000f8e00ff */
[----:B--2---:R0:W-:Y:S04]  /*0270*/  STL.64 [R1], R8 ;  /* 0x0000000801007387 */ /* 0x0041e80000100a00 */
[----:B-1-3--:R0:W-:Y:S02]  /*0280*/  STL [R1+0x8], R0 ;  /* 0x0000080001007387 */ /* 0x00a1e40000100800 */
[----:B------:R-:W-:-:S07]  /*0290*/  LEPC R20, `(.L_x_154) ;  /* 0x000000001014794e */ /* 0x000fce0000000000 */
[----:B0-----:R-:W-:Y:S05]  /*02a0*/  CALL.ABS.NOINC R10 ;  /* 0x000000000a007343 */ /* 0x001fea0003c00000 */
.L_x_154:
[----:B------:R-:W2:Y:S04]  /*02b0*/  LDG.E R9, desc[UR36][R18.64+-0x18] ;  /* 0xffffe82412097981 */ /* 0x000ea8000c1e1900 */
[----:B------:R-:W3:Y:S01]  /*02c0*/  LDG.E R0, desc[UR36][R16.64+-0x18] ;  /* 0xffffe82410007981 */ /* 0x000ee2000c1e1900 */
[----:B------:R-:W-:Y:S01]  /*02d0*/  VIADD R8, R2, 0x2 ;  /* 0x0000000202087836 */ /* 0x000fe20000000000 */
[----:B------:R0:W1:Y:S01]  /*02e0*/  LDC.64 R10, c[0x4][R22] ;  /* 0x01000000160a7b82 */ /* 0x0000620000000a00 */
[----:B------:R-:W4:Y:S01]  /*02f0*/  LDCU.64 UR4, c[0x4][0x8] ;  /* 0x01000100ff0477ac */ /* 0x000f220008000a00 */
[----:B------:R-:W-:Y:S01]  /*0300*/  IMAD.MOV.U32 R6, RZ, RZ, R24 ;  /* 0x000000ffff067224 */ /* 0x000fe200078e0018 */
[----:B------:R-:W-:Y:S02]  /*0310*/  MOV R7, R23 ;  /* 0x0000001700077202 */ /* 0x000fe40000000f00 */
[----:B----4-:R-:W-:Y:S01]  /*0320*/  MOV R4, UR4 ;  /* 0x0000000400047c02 */ /* 0x010fe20008000f00 */
[----:B------:R-:W-:Y:S01]  /*0330*/  IMAD.U32 R5, RZ, RZ, UR5 ;  /* 0x00000005ff057e24 */ /* 0x000fe2000f8e00ff */
[----:B--2---:R0:W-:Y:S04]  /*0340*/  STL.64 [R1], R8 ;  /* 0x0000000801007387 */ /* 0x0041e80000100a00 */
[----:B-1-3--:R0:W-:Y:S02]  /*0350*/  STL [R1+0x8], R0 ;  /* 0x0000080001007387 */ /* 0x00a1e40000100800 */
[----:B------:R-:W-:-:S07]  /*0360*/  LEPC R20, `(.L_x_155) ;  /* 0x000000001014794e */ /* 0x000fce0000000000 */
[----:B0-----:R-:W-:Y:S05]  /*0370*/  CALL.ABS.NOINC R10 ;  /* 0x000000000a007343 */ /* 0x001fea0003c00000 */
.L_x_155:
[----:B------:R-:W2:Y:S04]  /*0380*/  LDG.E R9, desc[UR36][R18.64+-0x14] ;  /* 0xffffec2412097981 */ /* 0x000ea8000c1e1900 */
[----:B------:R-:W3:Y:S01]  /*0390*/  LDG.E R0, desc[UR36][R16.64+-0x14] ;  /* 0xffffec2410007981 */ /* 0x000ee2000c1e1900 */
[----:B------:R-:W-:Y:S01]  /*03a0*/  VIADD R8, R2, 0x3 ;  /* 0x0000000302087836 */ /* 0x000fe20000000000 */
[----:B------:R0:W1:Y:S01]  /*03b0*/  LDC.64 R10, c[0x4][R22] ;  /* 0x01000000160a7b82 */ /* 0x0000620000000a00 */
[----:B------:R-:W4:Y:S01]  /*03c0*/  LDCU.64 UR4, c[0x4][0x8] ;  /* 0x01000100ff0477ac */ /* 0x000f220008000a00 */
[----:B------:R-:W-:Y:S02]  /*03d0*/  IMAD.MOV.U32 R6, RZ, RZ, R24 ;  /* 0x000000ffff067224 */ /* 0x000fe400078e0018 */
[----:B------:R-:W-:-:S02]  /*03e0*/  IMAD.MOV.U32 R7, RZ, RZ, R23 ;  /* 0x000000ffff077224 */ /* 0x000fc400078e0017 */
[----:B----4-:R-:W-:Y:S01]  /*03f0*/  IMAD.U32 R4, RZ, RZ, UR4 ;  /* 0x00000004ff047e24 */ /* 0x010fe2000f8e00ff */
[----:B------:R-:W-:Y:S01]  /*0400*/  MOV R5, UR5 ;  /* 0x0000000500057c02 */ /* 0x000fe20008000f00 */
[----:B--2---:R0:W-:Y:S04]  /*0410*/  STL.64 [R1], R8 ;  /* 0x0000000801007387 */ /* 0x0041e80000100a00 */
[----:B-1-3--:R0:W-:Y:S02]  /*0420*/  STL [R1+0x8], R0 ;  /* 0x0000080001007387 */ /* 0x00a1e40000100800 */
[----:B------:R-:W-:-:S07]  /*0430*/  LEPC R20, `(.L_x_156) ;  /* 0x000000001014794e */ /* 0x000fce0000000000 */
[----:B0-----:R-:W-:Y:S05]  /*0440*/  CALL.ABS.NOINC R10 ;  /* 0x000000000a007343 */ /* 0x001fea0003c00000 */
.L_x_156:
        /* <DEDUP_REMOVED lines=13> */
.L_x_157:
        /* <DEDUP_REMOVED lines=13> */
.L_x_158:
        /* <DEDUP_REMOVED lines=13> */
.L_x_159:
        /* <DEDUP_REMOVED lines=13> */
.L_x_160:
        /* <DEDUP_REMOVED lines=13> */
.L_x_161:
        /* <DEDUP_REMOVED lines=13> */
.L_x_162:
[----:B------:R-:W2:Y:S04]  /*0930*/  LDG.E R9, desc[UR36][R18.64+0x8] ;  /* 0x0000082412097981 */ /* 0x000ea8000c1e1900 */
[----:B------:R-:W3:Y:S01]  /*0940*/  LDG.E R0, desc[UR36][R16.64+0x8] ;  /* 0x0000082410007981 */ /* 0x000ee2000c1e1900 */
[----:B------:R-:W-:Y:S01]  /*0950*/  IADD3 R8, PT, PT, R2, 0xa, RZ ;  /* 0x0000000a02087810 */ /* 0x000fe20007ffe0ff */
[----:B------:R0:W1:Y:S01]  /*0960*/  LDC.64 R10, c[0x4][R22] ;  /* 0x01000000160a7b82 */ /* 0x0000620000000a00 */
[----:B------:R-:W4:Y:S01]  /*0970*/  LDCU.64 UR4, c[0x4][0x8] ;  /* 0x01000100ff0477ac */ /* 0x000f220008000a00 */
[----:B------:R-:W-:Y:S01]  /*0980*/  IMAD.MOV.U32 R6, RZ, RZ, R24 ;  /* 0x000000ffff067224 */ /* 0x000fe200078e0018 */
[----:B------:R-:W-:Y:S01]  /*0990*/  MOV R7, R23 ;  /* 0x0000001700077202 */ /* 0x000fe20000000f00 */
[----:B----4-:R-:W-:Y:S01]  /*09a0*/  IMAD.U32 R4, RZ, RZ, UR4 ;  /* 0x00000004ff047e24 */ /* 0x010fe2000f8e00ff */
[----:B------:R-:W-:Y:S01]  /*09b0*/  MOV R5, UR5 ;  /* 0x0000000500057c02 */ /* 0x000fe20008000f00 */
[----:B--2---:R0:W-:Y:S04]  /*09c0*/  STL.64 [R1], R8 ;  /* 0x0000000801007387 */ /* 0x0041e80000100a00 */
[----:B-1-3--:R0:W-:Y:S02]  /*09d0*/  STL [R1+0x8], R0 ;  /* 0x0000080001007387 */ /* 0x00a1e40000100800 */
[----:B------:R-:W-:-:S07]  /*09e0*/  LEPC R20, `(.L_x_163) ;  /* 0x000000001014794e */ /* 0x000fce0000000000 */
[----:B0-----:R-:W-:Y:S05]  /*09f0*/  CALL.ABS.NOINC R10 ;  /* 0x000000000a007343 */ /* 0x001fea0003c00000 */
.L_x_163:
[----:B------:R-:W2:Y:S04]  /*0a00*/  LDG.E R9, desc[UR36][R18.64+0xc] ;  /* 0x00000c2412097981 */ /* 0x000ea8000c1e1900 */
[----:B------:R-:W3:Y:S01]  /*0a10*/  LDG.E R0, desc[UR36][R16.64+0xc] ;  /* 0x00000c2410007981 */ /* 0x000ee2000c1e1900 */
[----:B------:R-:W-:Y:S01]  /*0a20*/  VIADD R8, R2, 0xb ;  /* 0x0000000b02087836 */ /* 0x000fe20000000000 */
[----:B------:R0:W1:Y:S01]  /*0a30*/  LDC.64 R10, c[0x4][R22] ;  /* 0x01000000160a7b82 */ /* 0x0000620000000a00 */
[----:B------:R-:W4:Y:S01]  /*0a40*/  LDCU.64 UR4, c[0x4][0x8] ;  /* 0x01000100ff0477ac */ /* 0x000f220008000a00 */
[----:B------:R-:W-:Y:S01]  /*0a50*/  MOV R6, R24 ;  /* 0x0000001800067202 */ /* 0x000fe20000000f00 */
[----:B------:R-:W-:Y:S01]  /*0a60*/  IMAD.MOV.U32 R7, RZ, RZ, R23 ;  /* 0x000000ffff077224 */ /* 0x000fe200078e0017 */
[----:B----4-:R-:W-:Y:S01]  /*0a70*/  MOV R4, UR4 ;  /* 0x0000000400047c02 */ /* 0x010fe20008000f00 */
[----:B------:R-:W-:Y:S01]  /*0a80*/  IMAD.U32 R5, RZ, RZ, UR5 ;  /* 0x00000005ff057e24 */ /* 0x000fe2000f8e00ff */
[----:B--2---:R0:W-:Y:S04]  /*0a90*/  STL.64 [R1], R8 ;  /* 0x0000000801007387 */ /* 0x0041e80000100a00 */
[----:B-1-3--:R0:W-:Y:S02]  /*0aa0*/  STL [R1+0x8], R0 ;  /* 0x0000080001007387 */ /* 0x00a1e40000100800 */
[----:B------:R-:W-:-:S07]  /*0ab0*/  LEPC R20, `(.L_x_164) ;  /* 0x000000001014794e */ /* 0x000fce0000000000 */
[----:B0-----:R-:W-:Y:S05]  /*0ac0*/  CALL.ABS.NOINC R10 ;  /* 0x000000000a007343 */ /* 0x001fea0003c00000 */
.L_x_164:
        /* <DEDUP_REMOVED lines=13> */
.L_x_165:
        /* <DEDUP_REMOVED lines=13> */
.L_x_166:
        /* <DEDUP_REMOVED lines=13> */
.L_x_167:
        /* <DEDUP_REMOVED lines=13> */
.L_x_168:
[----:B------:R-:W-:Y:S02]  /*0e10*/  IADD3 R2, PT, PT, R2, 0x10, RZ ;  /* 0x0000001002027810 */ /* 0x000fe40007ffe0ff */
[----:B------:R-:W-:Y:S02]  /*0e20*/  IADD3 R18, P1, PT, R18, 0x40, RZ ;  /* 0x0000004012127810 */ /* 0x000fe40007f3e0ff */
[----:B------:R-:W-:Y:S02]  /*0e30*/  ISETP.NE.AND P0, PT, R2, 0x200, PT ;  /* 0x000002000200780c */ /* 0x000fe40003f05270 */
[----:B------:R-:W-:Y:S01]  /*0e40*/  IADD3 R16, P2, PT, R16, 0x40, RZ ;  /* 0x0000004010107810 */ /* 0x000fe20007f5e0ff */
[----:B------:R-:W-:-:S03]  /*0e50*/  IMAD.X R19, RZ, RZ, R19, P1 ;  /* 0x000000ffff137224 */ /* 0x000fc600008e0613 */
[----:B------:R-:W-:-:S07]  /*0e60*/  IADD3.X R17, PT, PT, RZ, R17, RZ, P2, !PT ;  /* 0x00000011ff117210 */ /* 0x000fce00017fe4ff */
[----:B------:R-:W-:Y:S05]  /*0e70*/  @P0 BRA `(.L_x_169) ;  /* 0xfffffff000a40947 */ /* 0x000fea000383ffff */
[----:B------:R-:W-:Y:S05]  /*0e80*/  EXIT ;  /* 0x000000000000794d */ /* 0x000fea0003800000 */
.L_x_170:
        /* <DEDUP_REMOVED lines=15> */
.L_x_220:


//--------------------- .text._Z24initializePartitionTablePiS_ --------------------------
	.section	.text._Z24initializePartitionTablePiS_,"ax",@progbits
	.align	128
        .global         _Z24initializePartitionTablePiS_
        .type           _Z24initializePartitionTablePiS_,@function
        .size           _Z24initializePartitionTablePiS_,(.L_x_221 - _Z24initializePartitionTablePiS_)
        .other          _Z24initializePartitionTablePiS_,@"STO_CUDA_ENTRY STV_DEFAULT"
_Z24initializePartitionTablePiS_:
.text._Z24initializePartitionTablePiS_:
[----:B------:R-:W-:Y:S01]  /*0000*/  LDC R1, c[0x0][0x37c] ;  /* 0x0000df00ff017b82 */ /* 0x000fe20000000800 */
[----:B------:R-:W0:Y:S07]  /*0010*/  S2R R0, SR_TID.X ;  /* 0x0000000000007919 */ /* 0x000e2e0000002100 */
[----:B------:R-:W0:Y:S08]  /*0020*/  S2UR UR4, SR_CTAID.X ;  /* 0x00000000000479c3 */ /* 0x000e300000002500 */
[----:B------:R-:W0:Y:S02]  /*0030*/  LDC R7, c[0x0][0x360] ;  /* 0x0000d800ff077b82 */ /* 0x000e240000000800 */
[----:B0-----:R-:W-:-:S05]  /*0040*/  IMAD R7, R7, UR4, R0 ;  /* 0x0000000407077c24 */ /* 0x001fca000f8e0200 */
[----:B------:R-:W-:-:S13]  /*0050*/  ISETP.GT.AND P0, PT, R7, 0x1ff, PT ;  /* 0x000001ff0700780c */ /* 0x000fda0003f04270 */
[----:B------:R-:W-:Y:S05]  /*0060*/  @P0 EXIT ;  /* 0x000000000000094d */ /* 0x000fea0003800000 */
[----:B------:R-:W0:Y:S01]  /*0070*/  LDC.64 R2, c[0x0][0x380] ;  /* 0x0000e000ff027b82 */ /* 0x000e220000000a00 */
[----:B------:R-:W1:Y:S01]  /*0080*/  LDCU.64 UR4, c[0x0][0x358] ;  /* 0x00006b00ff0477ac */ /* 0x000e620008000a00 */
[----:B------:R-:W-:-:S06]  /*0090*/  MOV R9, 0xffffffff ;  /* 0xffffffff00097802 */ /* 0x000fcc0000000f00 */
[----:B------:R-:W2:Y:S01]  /*00a0*/  LDC.64 R4, c[0x0][0x388] ;  /* 0x0000e200ff047b82 */ /* 0x000ea20000000a00 */
[----:B0-----:R-:W-:-:S05]  /*00b0*/  IMAD.WIDE R2, R7, 0x4, R2 ;  /* 0x0000000407027825 */ /* 0x001fca00078e0202 */
[----:B-1----:R-:W-:Y:S01]  /*00c0*/  STG.E desc[UR4][R2.64], R9 ;  /* 0x0000000902007986 */ /* 0x002fe2000c101904 */
[----:B--2---:R-:W-:-:S05]  /*00d0*/  IMAD.WIDE R4, R7, 0x4, R4 ;  /* 0x0000000407047825 */ /* 0x004fca00078e0204 */
[----:B------:R-:W-:Y:S01]  /*00e0*/  STG.E desc[UR4][R4.64], R9 ;  /* 0x0000000904007986 */ /* 0x000fe2000c101904 */
[----:B------:R-:W-:Y:S05]  /*00f0*/  EXIT ;  /* 0x000000000000794d */ /* 0x000fea0003800000 */
.L_x_171:
        /* <DEDUP_REMOVED lines=16> */
.L_x_221:


//--------------------- .text._Z15countPartitionsPiS_S_ --------------------------
	.section	.text._Z15countPartitionsPiS_S_,"ax",@progbits
	.align	128
        .global         _Z15countPartitionsPiS_S_
        .type           _Z15countPartitionsPiS_S_,@function
        .size           _Z15countPartitionsPiS_S_,(.L_x_222 - _Z15countPartitionsPiS_S_)
        .other          _Z15countPartitionsPiS_S_,@"STO_CUDA_ENTRY STV_DEFAULT"
_Z15countPartitionsPiS_S_:
.text._Z15countPartitionsPiS_S_:
[----:B------:R-:W-:Y:S01]  /*0000*/  LDC R1, c[0x0][0x37c] ;  /* 0x0000df00ff017b82 */ /* 0x000fe20000000800 */
[----:B------:R-:W0:Y:S01]  /*0010*/  LDCU.128 UR8, c[0x0][0x380] ;  /* 0x00007000ff0877ac */ /* 0x000e220008000c00 */
[----:B------:R-:W-:Y:S01]  /*0020*/  IMAD.MOV.U32 R0, RZ, RZ, -0x1 ;  /* 0xffffffffff007424 */ /* 0x000fe200078e00ff */
[----:B------:R-:W1:Y:S01]  /*0030*/  LDCU.64 UR12, c[0x0][0x358] ;  /* 0x00006b00ff0c77ac */ /* 0x000e620008000a00 */
[----:B0-----:R-:W-:Y:S02]  /*0040*/  UIADD3 UR6, UP0, UPT, UR8, 0x10, URZ ;  /* 0x0000001008067890 */ /* 0x001fe4000ff1e0ff */
[----:B------:R-:W-:Y:S02]  /*0050*/  UIADD3 UR4, UP1, UPT, UR10, 0x10, URZ ;  /* 0x000000100a047890 */ /* 0x000fe4000ff3e0ff */
[----:B------:R-:W-:Y:S02]  /*0060*/  UIADD3.X UR7, UPT, UPT, URZ, UR9, URZ, UP0, !UPT ;  /* 0x00000009ff077290 */ /* 0x000fe400087fe4ff */
[----:B------:R-:W-:Y:S01]  /*0070*/  UIADD3.X UR5, UPT, UPT, URZ, UR11, URZ, UP1, !UPT ;  /* 0x0000000bff057290 */ /* 0x000fe20008ffe4ff */
[----:B------:R-:W-:Y:S01]  /*0080*/  IMAD.U32 R2, RZ, RZ, UR6 ;  /* 0x00000006ff027e24 */ /* 0x000fe2000f8e00ff */
[----:B------:R-:W-:Y:S01]  /*0090*/  MOV R4, UR4 ;  /* 0x0000000400047c02 */ /* 0x000fe20008000f00 */
[----:B------:R-:W-:Y:S01]  /*00a0*/  UMOV UR4, URZ ;  /* 0x000000ff00047c82 */ /* 0x000fe20008000000 */
[----:B------:R-:W-:-:S02]  /*00b0*/  IMAD.U32 R3, RZ, RZ, UR7 ;  /* 0x00000007ff037e24 */ /* 0x000fc4000f8e00ff */
[----:B-1----:R-:W-:-:S07]  /*00c0*/  MOV R5, UR5 ;  /* 0x0000000500057c02 */ /* 0x002fce0008000f00 */
.L_x_180:
[----:B0-----:R-:W2:Y:S02]  /*00d0*/  LDG.E R11, desc[UR12][R2.64+-0x10] ;  /* 0xfffff00c020b7981 */ /* 0x001ea4000c1e1900 */
[----:B--2---:R-:W-:-:S13]  /*00e0*/  ISETP.NE.AND P0, PT, R11, -0x1, PT ;  /* 0xffffffff0b00780c */ /* 0x004fda0003f05270 */
[----:B------:R-:W-:Y:S05]  /*00f0*/  @!P0 BRA `(.L_x_172) ;  /* 0x0000000000288947 */ /* 0x000fea0003800000 */
[----:B------:R-:W2:Y:S01]  /*0100*/  LDG.E R13, desc[UR12][R4.64+-0x10] ;  /* 0xfffff00c040d7981 */ /* 0x000ea2000c1e1900 */
[----:B------:R-:W0:Y:S08]  /*0110*/  LDC.64 R6, c[0x0][0x380] ;  /* 0x0000e000ff067b82 */ /* 0x000e300000000a00 */
[----:B------:R-:W1:Y:S01]  /*0120*/  LDC.64 R8, c[0x0][0x388] ;  /* 0x0000e200ff087b82 */ /* 0x000e620000000a00 */
[----:B--2---:R-:W-:-:S13]  /*0130*/  ISETP.NE.AND P0, PT, R13, -0x1, PT ;  /* 0xffffffff0d00780c */ /* 0x004fda0003f05270 */
[----:B0-----:R-:W-:-:S04]  /*0140*/  @P0 IMAD.WIDE R6, R0, 0x4, R6 ;  /* 0x0000000400060825 */ /* 0x001fc800078e0206 */
[C---:B-1----:R-:W-:Y:S01]  /*0150*/  @P0 IMAD.WIDE R8, R0.reuse, 0x4, R8 ;  /* 0x0000000400080825 */ /* 0x042fe200078e0208 */
[----:B------:R0:W-:Y:S03]  /*0160*/  @P0 STG.E desc[UR12][R6.64+0x4], R11 ;  /* 0x0000040b06000986 */ /* 0x0001e6000c10190c */
[----:B------:R-:W-:Y:S01]  /*0170*/  @P0 VIADD R10, R0, 0x1 ;  /* 0x00000001000a0836 */ /* 0x000fe20000000000 */
[----:B------:R0:W-:Y:S04]  /*0180*/  @P0 STG.E desc[UR12][R8.64+0x4], R13 ;  /* 0x0000040d08000986 */ /* 0x0001e8000c10190c */
[----:B------:R-:W-:-:S07]  /*0190*/  @P0 MOV R0, R10 ;  /* 0x0000000a00000202 */ /* 0x000fce0000000f00 */
.L_x_172:
        /* <DEDUP_REMOVED lines=13> */
.L_x_173:
        /* <DEDUP_REMOVED lines=13> */
.L_x_174:
        /* <DEDUP_REMOVED lines=13> */
.L_x_175:
        /* <DEDUP_REMOVED lines=13> */
.L_x_176:
        /* <DEDUP_REMOVED lines=13> */
.L_x_177:
        /* <DEDUP_REMOVED lines=13> */
.L_x_178:
[----:B0-----:R-:W2:Y:S01]  /*0680*/  LDG.E R11, desc[UR12][R2.64+0xc] ;  /* 0x00000c0c020b7981 */ /* 0x001ea2000c1e1900 */
[----:B------:R-:W-:-:S04]  /*0690*/  UIADD3 UR4, UPT, UPT, UR4, 0x8, URZ ;  /* 0x0000000804047890 */ /* 0x000fc8000fffe0ff */
[----:B------:R-:W-:Y:S01]  /*06a0*/  UISETP.NE.AND UP0, UPT, UR4, 0x200, UPT ;  /* 0x000002000400788c */ /* 0x000fe2000bf05270 */
        /* <DEDUP_REMOVED lines=12> */
.L_x_179:
[----:B------:R-:W-:Y:S02]  /*0770*/  IADD3 R2, P0, PT, R2, 0x20, RZ ;  /* 0x0000002002027810 */ /* 0x000fe40007f1e0ff */
[----:B------:R-:W-:-:S03]  /*0780*/  IADD3 R4, P1, PT, R4, 0x20, RZ ;  /* 0x0000002004047810 */ /* 0x000fc60007f3e0ff */
[----:B------:R-:W-:Y:S01]  /*0790*/  IMAD.X R3, RZ, RZ, R3, P0 ;  /* 0x000000ffff037224 */ /* 0x000fe200000e0603 */
[----:B------:R-:W-:Y:S01]  /*07a0*/  IADD3.X R5, PT, PT, RZ, R5, RZ, P1, !PT ;  /* 0x00000005ff057210 */ /* 0x000fe20000ffe4ff */
[----:B------:R-:W-:Y:S08]  /*07b0*/  BRA.U UP0, `(.L_x_180) ;  /* 0xfffffff900447547 */ /* 0x000ff0000b83ffff */
[----:B------:R-:W1:Y:S01]  /*07c0*/  LDC.64 R2, c[0x0][0x390] ;  /* 0x0000e400ff027b82 */ /* 0x000e620000000a00 */
[----:B------:R-:W-:-:S05]  /*07d0*/  VIADD R5, R0, 0x1 ;  /* 0x0000000100057836 */ /* 0x000fca0000000000 */
[----:B-1----:R-:W-:Y:S01]  /*07e0*/  STG.E desc[UR12][R2.64], R5 ;  /* 0x0000000502007986 */ /* 0x002fe2000c10190c */
[----:B------:R-:W-:Y:S05]  /*07f0*/  EXIT ;  /* 0x000000000000794d */ /* 0x000fea0003800000 */
.L_x_181:
        /* <DEDUP_REMOVED lines=16> */
.L_x_222:


//--------------------- .text._Z15createPartitioniPiS_S_S_S_S_ --------------------------
	.section	.text._Z15createPartitioniPiS_S_S_S_S_,"ax",@progbits
	.align	128
        .global         _Z15createPartitioniPiS_S_S_S_S_
        .type           _Z15createPartitioniPiS_S_S_S_S_,@function
        .size           _Z15createPartitioniPiS_S_S_S_S_,(.L_x_223 - _Z15createPartitioniPiS_S_S_S_S_)
        .other          _Z15createPartitioniPiS_S_S_S_S_,@"STO_CUDA_ENTRY STV_DEFAULT"
_Z15createPartitioniPiS_S_S_S_S_:
.text._Z15createPartitioniPiS_S_S_S_S_:
[----:B------:R-:W-:Y:S01]  /*0000*/  LDC R1, c[0x0][0x37c] ;  /* 0x0000df00ff017b82 */ /* 0x000fe20000000800 */
[----:B------:R-:W0:Y:S07]  /*0010*/  S2R R3, SR_TID.X ;  /* 0x0000000000037919 */ /* 0x000e2e0000002100 */
[----:B------:R-:W0:Y:S01]  /*0020*/  S2UR UR6, SR_CTAID.X ;  /* 0x00000000000679c3 */ /* 0x000e220000002500 */
[----:B------:R-:W1:Y:S07]  /*0030*/  LDCU.64 UR4, c[0x0][0x358] ;  /* 0x00006b00ff0477ac */ /* 0x000e6e0008000a00 */
[----:B------:R-:W0:Y:S08]  /*0040*/  LDC R0, c[0x0][0x360] ;  /* 0x0000d800ff007b82 */ /* 0x000e300000000800 */
[----:B------:R-:W2:Y:S08]  /*0050*/  LDC.64 R4, c[0x0][0x3a8] ;  /* 0x0000ea00ff047b82 */ /* 0x000eb00000000a00 */
[----:B------:R-:W3:Y:S01]  /*0060*/  LDC.64 R6, c[0x0][0x3b0] ;  /* 0x0000ec00ff067b82 */ /* 0x000ee20000000a00 */
[----:B0-----:R-:W-:-:S04]  /*0070*/  IMAD R0, R0, UR6, R3 ;  /* 0x0000000600007c24 */ /* 0x001fc8000f8e0203 */
[----:B--2---:R-:W-:-:S05]  /*0080*/  IMAD.WIDE R4, R0, 0x4, R4 ;  /* 0x0000000400047825 */ /* 0x004fca00078e0204 */
[----:B-1----:R-:W2:Y:S01]  /*0090*/  LDG.E R2, desc[UR4][R4.64] ;  /* 0x0000000404027981 */ /* 0x002ea2000c1e1900 */
[----:B---3--:R-:W-:-:S05]  /*00a0*/  IMAD.WIDE R6, R0, 0x4, R6 ;  /* 0x0000000400067825 */ /* 0x008fca00078e0206 */
[----:B------:R-:W3:Y:S01]  /*00b0*/  LDG.E R3, desc[UR4][R6.64] ;  /* 0x0000000406037981 */ /* 0x000ee2000c1e1900 */
[----:B------:R-:W-:Y:S01]  /*00c0*/  BSSY.RECONVERGENT B0, `(.L_x_182) ;  /* 0x0000150000007945 */ /* 0x000fe20003800200 */
[----:B--2---:R-:W-:-:S04]  /*00d0*/  VIMNMX R8, PT, PT, R2, -0x1, !PT ;  /* 0xffffffff02087848 */ /* 0x004fc80007fe0100 */
[----:B---3--:R-:W-:-:S04]  /*00e0*/  ISETP.GE.AND P0, PT, R8, R3, PT ;  /* 0x000000030800720c */ /* 0x008fc80003f06270 */
[----:B------:R-:W-:-:S13]  /*00f0*/  ISETP.LT.OR P0, PT, R2, RZ, P0 ;  /* 0x000000ff0200720c */ /* 0x000fda0000701670 */
[----:B------:R-:W-:Y:S05]  /*0100*/  @P0 BRA `(.L_x_183) ;  /* 0x00000014002c0947 */ /* 0x000fea0003800000 */
[----:B------:R-:W0:Y:S01]  /*0110*/  LDC.64 R14, c[0x0][0x388] ;  /* 0x0000e200ff0e7b82 */ /* 0x000e220000000a00 */
[----:B------:R-:W-:-:S05]  /*0120*/  IMAD.IADD R4, R2, 0x1, R3 ;  /* 0x0000000102047824 */ /* 0x000fca00078e0203 */
[----:B------:R-:W-:Y:S02]  /*0130*/  SHF.R.U32.HI R33, RZ, 0x1, R4 ;  /* 0x00000001ff217819 */ /* 0x000fe40000011604 */
[----:B------:R-:W1:Y:S08]  /*0140*/  LDC.64 R16, c[0x0][0x390] ;  /* 0x0000e400ff107b82 */ /* 0x000e700000000a00 */
[----:B------:R-:W2:Y:S01]  /*0150*/  LDC.64 R18, c[0x0][0x398] ;  /* 0x0000e600ff127b82 */ /* 0x000ea20000000a00 */
[----:B0-----:R-:W-:-:S07]  /*0160*/  IMAD.WIDE.U32 R22, R33, 0x4, R14 ;  /* 0x0000000421167825 */ /* 0x001fce00078e000e */
[----:B------:R-:W0:Y:S01]  /*0170*/  LDC.64 R20, c[0x0][0x3a0] ;  /* 0x0000e800ff147b82 */ /* 0x000e220000000a00 */
[----:B------:R-:W3:Y:S01]  /*0180*/  LDG.E R7, desc[UR4][R22.64] ;  /* 0x0000000416077981 */ /* 0x000ee2000c1e1900 */
[----:B------:R-:W-:-:S04]  /*0190*/  IMAD.WIDE.U32 R4, R3, 0x4, R14 ;  /* 0x0000000403047825 */ /* 0x000fc800078e000e */
[--C-:B-1----:R-:W-:Y:S01]  /*01a0*/  IMAD.WIDE.U32 R24, R3, 0x4, R16.reuse ;  /* 0x0000000403187825 */ /* 0x102fe200078e0010 */
[----:B------:R-:W4:Y:S03]  /*01b0*/  LDG.E R34, desc[UR4][R4.64] ;  /* 0x0000000404227981 */ /* 0x000f26000c1e1900 */
[----:B------:R-:W-:Y:S01]  /*01c0*/  IMAD.WIDE.U32 R26, R33, 0x4, R16 ;  /* 0x00000004211a7825 */ /* 0x000fe200078e0010 */
[----:B------:R-:W4:Y:S03]  /*01d0*/  LDG.E R37, desc[UR4][R24.64] ;  /* 0x0000000418257981 */ /* 0x000f26000c1e1900 */
[----:B--2---:R-:W-:-:S05]  /*01e0*/  IMAD.WIDE.U32 R10, R3, 0x4, R18 ;  /* 0x00000004030a7825 */ /* 0x004fca00078e0012 */
[----:B------:R-:W2:Y:S01]  /*01f0*/  LDG.E R35, desc[UR4][R10.64] ;  /* 0x000000040a237981 */ /* 0x000ea2000c1e1900 */
[----:B0-----:R-:W-:-:S05]  /*0200*/  IMAD.WIDE.U32 R12, R3, 0x4, R20 ;  /* 0x00000004030c7825 */ /* 0x001fca00078e0014 */
[----:B------:R-:W2:Y:S04]  /*0210*/  LDG.E R9, desc[UR4][R12.64] ;  /* 0x000000040c097981 */ /* 0x000ea8000c1e1900 */
[----:B---3--:R0:W-:Y:S04]  /*0220*/  STG.E desc[UR4][R4.64], R7 ;  /* 0x0000000704007986 */ /* 0x0081e8000c101904 */
[----:B------:R-:W3:Y:S01]  /*0230*/  LDG.E R6, desc[UR4][R26.64] ;  /* 0x000000041a067981 */ /* 0x000ee2000c1e1900 */
[----:B------:R-:W-:-:S03]  /*0240*/  IMAD.WIDE.U32 R30, R33, 0x4, R18 ;  /* 0x00000004211e7825 */ /* 0x000fc600078e0012 */
[----:B---3--:R1:W-:Y:S04]  /*0250*/  STG.E desc[UR4][R24.64], R6 ;  /* 0x0000000618007986 */ /* 0x0083e8000c101904 */
[----:B------:R-:W3:Y:S01]  /*0260*/  LDG.E R8, desc[UR4][R30.64] ;  /* 0x000000041e087981 */ /* 0x000ee2000c1e1900 */
[----:B------:R-:W-:-:S03]  /*0270*/  IMAD.WIDE.U32 R32, R33, 0x4, R20 ;  /* 0x0000000421207825 */ /* 0x000fc600078e0014 */
[----:B---3--:R3:W-:Y:S04]  /*0280*/  STG.E desc[UR4][R10.64], R8 ;  /* 0x000000080a007986 */ /* 0x0087e8000c101904 */
[----:B------:R-:W4:Y:S01]  /*0290*/  LDG.E R36, desc[UR4][R32.64] ;  /* 0x0000000420247981 */ /* 0x000f22000c1e1900 */
[----:B------:R-:W-:-:S04]  /*02a0*/  IMAD.WIDE.U32 R28, R3, 0x4, R14 ;  /* 0x00000004031c7825 */ /* 0x000fc800078e000e */
[--C-:B0-----:R-:W-:Y:S01]  /*02b0*/  IMAD.IADD R7, R3, 0x1, -R2.reuse ;  /* 0x0000000103077824 */ /* 0x101fe200078e0a02 */
[----:B----4-:R0:W-:Y:S04]  /*02c0*/  STG.E desc[UR4][R12.64], R36 ;  /* 0x000000240c007986 */ /* 0x0101e8000c101904 */
[----:B------:R0:W-:Y:S04]  /*02d0*/  STG.E desc[UR4][R22.64], R34 ;  /* 0x0000002216007986 */ /* 0x0001e8000c101904 */
[----:B------:R0:W-:Y:S04]  /*02e0*/  STG.E desc[UR4][R26.64], R37 ;  /* 0x000000251a007986 */ /* 0x0001e8000c101904 */
[----:B--2---:R0:W-:Y:S04]  /*02f0*/  STG.E desc[UR4][R30.64], R35 ;  /* 0x000000231e007986 */ /* 0x0041e8000c101904 */
[----:B------:R0:W-:Y:S04]  /*0300*/  STG.E desc[UR4][R32.64], R9 ;  /* 0x0000000920007986 */ /* 0x0001e8000c101904 */
[----:B------:R-:W5:Y:S04]  /*0310*/  LDG.E R5, desc[UR4][R28.64] ;  /* 0x000000041c057981 */ /* 0x000f68000c1e1900 */
[----:B-1----:R-:W5:Y:S04]  /*0320*/  LDG.E R6, desc[UR4][R10.64] ;  /* 0x000000040a067981 */ /* 0x002f68000c1e1900 */
[----:B------:R1:W5:Y:S02]  /*0330*/  LDG.E R4, desc[UR4][R24.64] ;  /* 0x0000000418047981 */ /* 0x000364000c1e1900 */
[----:B-1----:R-:W-:Y:S01]  /*0340*/  LOP3.LUT P0, R24, R7, 0x3, RZ, 0xc0, !PT ;  /* 0x0000000307187812 */ /* 0x002fe2000780c0ff */
[----:B------:R-:W-:Y:S01]  /*0350*/  BSSY.RECONVERGENT B1, `(.L_x_184) ;  /* 0x0000045000017945 */ /* 0x000fe20003800200 */
[----:B------:R-:W-:Y:S01]  /*0360*/  IADD3 R7, PT, PT, R2, -0x1, RZ ;  /* 0xffffffff02077810 */ /* 0x000fe20007ffe0ff */
[----:B---3--:R-:W-:-:S10]  /*0370*/  IMAD.MOV.U32 R8, RZ, RZ, R2 ;  /* 0x000000ffff087224 */ /* 0x008fd400078e0002 */
[----:B0-----:R-:W-:Y:S05]  /*0380*/  @!P0 BRA `(.L_x_185) ;  /* 0x0000000400048947 */ /* 0x001fea0003800000 */
[----:B------:R-:W-:Y:S01]  /*0390*/  IMAD.WIDE.U32 R18, R2, 0x4, R18 ;  /* 0x0000000402127825 */ /* 0x000fe200078e0012 */
[----:B------:R-:W-:-:S03]  /*03a0*/  IADD3 R9, PT, PT, -R24, RZ, RZ ;  /* 0x000000ff18097210 */ /* 0x000fc60007ffe1ff */
[----:B------:R-:W-:Y:S01]  /*03b0*/  IMAD.WIDE.U32 R16, R2, 0x4, R16 ;  /* 0x0000000402107825 */ /* 0x000fe200078e0010 */
[----:B------:R-:W-:-:S03]  /*03c0*/  MOV R23, R19 ;  /* 0x0000001300177202 */ /* 0x000fc60000000f00 */
[----:B------:R-:W-:Y:S02]  /*03d0*/  IMAD.MOV.U32 R22, RZ, RZ, R18 ;  /* 0x000000ffff167224 */ /* 0x000fe400078e0012 */
[----:B------:R-:W-:-:S04]  /*03e0*/  IMAD.WIDE.U32 R20, R2, 0x4, R20 ;  /* 0x0000000402147825 */ /* 0x000fc800078e0014 */
[----:B------:R-:W-:-:S04]  /*03f0*/  IMAD.WIDE.U32 R14, R2, 0x4, R14 ;  /* 0x00000004020e7825 */ /* 0x000fc800078e000e */
[----:B------:R-:W-:Y:S02]  /*0400*/  IMAD.MOV.U32 R18, RZ, RZ, R16 ;  /* 0x000000ffff127224 */ /* 0x000fe400078e0010 */
[----:B------:R-:W-:Y:S02]  /*0410*/  IMAD.MOV.U32 R19, RZ, RZ, R17 ;  /* 0x000000ffff137224 */ /* 0x000fe400078e0011 */
[----:B------:R-:W-:-:S07]  /*0420*/  IMAD.MOV.U32 R8, RZ, RZ, R2 ;  /* 0x000000ffff087224 */ /* 0x000fce00078e0002 */
.L_x_190:
[----:B------:R-:W-:Y:S01]  /*0430*/  IMAD.MOV.U32 R16, RZ, RZ, R22 ;  /* 0x000000ffff107224 */ /* 0x000fe200078e0016 */
[----:B------:R-:W-:Y:S01]  /*0440*/  MOV R17, R23 ;  /* 0x0000001700117202 */ /* 0x000fe20000000f00 */
[----:B------:R-:W2:Y:S04]  /*0450*/  LDG.E R30, desc[UR4][R14.64] ;  /* 0x000000040e1e7981 */ /* 0x000ea8000c1e1900 */
[----:B------:R-:W3:Y:S04]  /*0460*/  LDG.E R25, desc[UR4][R16.64] ;  /* 0x0000000410197981 */ /* 0x000ee8000c1e1900 */
[----:B------:R-:W4:Y:S01]  /*0470*/  LDG.E R23, desc[UR4][R18.64] ;  /* 0x0000000412177981 */ /* 0x000f22000c1e1900 */
[----:B------:R-:W-:Y:S04]  /*0480*/  BSSY.RECONVERGENT B2, `(.L_x_186) ;  /* 0x0000025000027945 */ /* 0x000fe80003800200 */
[----:B------:R-:W-:Y:S01]  /*0490*/  BSSY.RELIABLE B3, `(.L_x_187) ;  /* 0x000000b000037945 */ /* 0x000fe20003800100 */
[----:B--2--5:R-:W-:-:S02]  /*04a0*/  ISETP.NE.AND P0, PT, R30, R5, PT ;  /* 0x000000051e00720c */ /* 0x024fc40003f05270 */
        /* <DEDUP_REMOVED lines=9> */
.L_x_188:
[----:B------:R-:W-:Y:S05]  /*0540*/  BSYNC.RELIABLE B3 ;  /* 0x0000000000037941 */ /* 0x000fea0003800100 */
.L_x_187:
[----:B------:R-:W0:Y:S01]  /*0550*/  LDC.64 R22, c[0x0][0x388] ;  /* 0x0000e200ff167b82 */ /* 0x000e220000000a00 */
[----:B------:R-:W-:-:S07]  /*0560*/  VIADD R7, R7, 0x1 ;  /* 0x0000000107077836 */ /* 0x000fce0000000000 */
[----:B------:R-:W1:Y:S08]  /*0570*/  LDC.64 R28, c[0x0][0x390] ;  /* 0x0000e400ff1c7b82 */ /* 0x000e700000000a00 */
[----:B------:R-:W2:Y:S08]  /*0580*/  LDC.64 R26, c[0x0][0x398] ;  /* 0x0000e600ff1a7b82 */ /* 0x000eb00000000a00 */
[----:B------:R-:W3:Y:S01]  /*0590*/  LDC.64 R24, c[0x0][0x3a0] ;  /* 0x0000e800ff187b82 */ /* 0x000ee20000000a00 */
[----:B0-----:R-:W-:-:S05]  /*05a0*/  IMAD.WIDE.U32 R22, R7, 0x4, R22 ;  /* 0x0000000407167825 */ /* 0x001fca00078e0016 */
[----:B------:R-:W4:Y:S01]  /*05b0*/  LDG.E R31, desc[UR4][R22.64] ;  /* 0x00000004161f7981 */ /* 0x000f22000c1e1900 */
[----:B-1----:R-:W-:-:S05]  /*05c0*/  IMAD.WIDE.U32 R28, R7, 0x4, R28 ;  /* 0x00000004071c7825 */ /* 0x002fca00078e001c */
[----:B------:R-:W5:Y:S01]  /*05d0*/  LDG.E R33, desc[UR4][R28.64] ;  /* 0x000000041c217981 */ /* 0x000f62000c1e1900 */
[----:B--2---:R-:W-:-:S05]  /*05e0*/  IMAD.WIDE.U32 R26, R7, 0x4, R26 ;  /* 0x00000004071a7825 */ /* 0x004fca00078e001a */
[----:B------:R-:W2:Y:S01]  /*05f0*/  LDG.E R35, desc[UR4][R26.64] ;  /* 0x000000041a237981 */ /* 0x000ea2000c1e1900 */
[----:B---3--:R-:W-:-:S05]  /*0600*/  IMAD.WIDE.U32 R24, R7, 0x4, R24 ;  /* 0x0000000407187825 */ /* 0x008fca00078e0018 */
[----:B------:R-:W3:Y:S04]  /*0610*/  LDG.E R37, desc[UR4][R24.64] ;  /* 0x0000000418257981 */ /* 0x000ee8000c1e1900 */
[----:B------:R0:W-:Y:S04]  /*0620*/  STG.E desc[UR4][R22.64], R30 ;  /* 0x0000001e16007986 */ /* 0x0001e8000c101904 */
[----:B------:R-:W4:Y:S04]  /*0630*/  LDG.E R32, desc[UR4][R18.64] ;  /* 0x0000000412207981 */ /* 0x000f28000c1e1900 */
[----:B----4-:R0:W-:Y:S04]  /*0640*/  STG.E desc[UR4][R28.64], R32 ;  /* 0x000000201c007986 */ /* 0x0101e8000c101904 */
[----:B------:R-:W4:Y:S04]  /*0650*/  LDG.E R34, desc[UR4][R16.64] ;  /* 0x0000000410227981 */ /* 0x000f28000c1e1900 */
[----:B----4-:R0:W-:Y:S04]  /*0660*/  STG.E desc[UR4][R26.64], R34 ;  /* 0x000000221a007986 */ /* 0x0101e8000c101904 */
[----:B------:R-:W4:Y:S04]  /*0670*/  LDG.E R36, desc[UR4][R20.64] ;  /* 0x0000000414247981 */ /* 0x000f28000c1e1900 */
[----:B----4-:R0:W-:Y:S04]  /*0680*/  STG.E desc[UR4][R24.64], R36 ;  /* 0x0000002418007986 */ /* 0x0101e8000c101904 */
[----:B------:R0:W-:Y:S04]  /*0690*/  STG.E desc[UR4][R14.64], R31 ;  /* 0x0000001f0e007986 */ /* 0x0001e8000c101904 */
[----:B-----5:R0:W-:Y:S04]  /*06a0*/  STG.E desc[UR4][R18.64], R33 ;  /* 0x0000002112007986 */ /* 0x0201e8000c101904 */
[----:B--2---:R0:W-:Y:S04]  /*06b0*/  STG.E desc[UR4][R16.64], R35 ;  /* 0x0000002310007986 */ /* 0x0041e8000c101904 */
[----:B---3--:R0:W-:Y:S02]  /*06c0*/  STG.E desc[UR4][R20.64], R37 ;  /* 0x0000002514007986 */ /* 0x0081e4000c101904 */
.L_x_189:
[----:B------:R-:W-:Y:S05]  /*06d0*/  BSYNC.RECONVERGENT B2 ;  /* 0x0000000000027941 */ /* 0x000fea0003800200 */
.L_x_186:
[----:B------:R-:W-:Y:S01]  /*06e0*/  VIADD R9, R9, 0x1 ;  /* 0x0000000109097836 */ /* 0x000fe20000000000 */
[----:B0-----:R-:W-:Y:S01]  /*06f0*/  IADD3 R22, P2, PT, R16, 0x4, RZ ;  /* 0x0000000410167810 */ /* 0x001fe20007f5e0ff */
[----:B------:R-:W-:Y:S01]  /*0700*/  VIADD R8, R8, 0x1 ;  /* 0x0000000108087836 */ /* 0x000fe20000000000 */
[----:B------:R-:W-:Y:S02]  /*0710*/  IADD3 R18, P3, PT, R18, 0x4, RZ ;  /* 0x0000000412127810 */ /* 0x000fe40007f7e0ff */
[----:B------:R-:W-:Y:S01]  /*0720*/  ISETP.NE.AND P0, PT, R9, RZ, PT ;  /* 0x000000ff0900720c */ /* 0x000fe20003f05270 */
[----:B------:R-:W-:Y:S01]  /*0730*/  IMAD.X R23, RZ, RZ, R17, P2 ;  /* 0x000000ffff177224 */ /* 0x000fe200010e0611 */
[----:B------:R-:W-:Y:S01]  /*0740*/  IADD3 R20, P1, PT, R20, 0x4, RZ ;  /* 0x0000000414147810 */ /* 0x000fe20007f3e0ff */
[----:B------:R-:W-:Y:S01]  /*0750*/  IMAD.X R19, RZ, RZ, R19, P3 ;  /* 0x000000ffff137224 */ /* 0x000fe200018e0613 */
[----:B------:R-:W-:Y:S02]  /*0760*/  IADD3 R14, P4, PT, R14, 0x4, RZ ;  /* 0x000000040e0e7810 */ /* 0x000fe40007f9e0ff */
[----:B------:R-:W-:-:S02]  /*0770*/  IADD3.X R21, PT, PT, RZ, R21, RZ, P1, !PT ;  /* 0x00000015ff157210 */ /* 0x000fc40000ffe4ff */
[----:B------:R-:W-:-:S05]  /*0780*/  IADD3.X R15, PT, PT, RZ, R15, RZ, P4, !PT ;  /* 0x0000000fff0f7210 */ /* 0x000fca00027fe4ff */
[----:B------:R-:W-:Y:S05]  /*0790*/  @P0 BRA `(.L_x_190) ;  /* 0xfffffffc00240947 */ /* 0x000fea000383ffff */
.L_x_185:
[----:B------:R-:W-:Y:S05]  /*07a0*/  BSYNC.RECONVERGENT B1 ;  /* 0x0000000000017941 */ /* 0x000fea0003800200 */
.L_x_184:
[----:B------:R-:W-:Y:S01]  /*07b0*/  IMAD.IADD R9, R2, 0x1, -R3 ;  /* 0x0000000102097824 */ /* 0x000fe200078e0a03 */
[----:B------:R-:W-:Y:S04]  /*07c0*/  BSSY.RECONVERGENT B1, `(.L_x_191) ;  /* 0x00000c4000017945 */ /* 0x000fe80003800200 */
[----:B------:R-:W-:-:S13]  /*07d0*/  ISETP.GT.U32.AND P0, PT, R9, -0x4, PT ;  /* 0xfffffffc0900780c */ /* 0x000fda0003f04070 */
[----:B------:R-:W-:Y:S05]  /*07e0*/  @P0 BRA `(.L_x_192) ;  /* 0x0000000c00040947 */ /* 0x000fea0003800000 */
[----:B------:R-:W0:Y:S01]  /*07f0*/  LDCU.64 UR6, c[0x0][0x388] ;  /* 0x00007100ff0677ac */ /* 0x000e220008000a00 */
[----:B------:R-:W-:Y:S02]  /*0800*/  HFMA2 R14, -RZ, RZ, 0, 4.76837158203125e-07 ;  /* 0x00000008ff0e7431 */ /* 0x000fe400000001ff */
[----:B------:R-:W-:Y:S01]  /*0810*/  IMAD.MOV.U32 R15, RZ, RZ, 0x0 ;  /* 0x00000000ff0f7424 */ /* 0x000fe200078e00ff */
[----:B------:R-:W1:Y:S01]  /*0820*/  LDCU.128 UR8, c[0x0][0x390] ;  /* 0x00007200ff0877ac */ /* 0x000e620008000c00 */
[C---:B------:R-:W-:Y:S01]  /*0830*/  IMAD.IADD R20, R8.reuse, 0x1, -R3 ;  /* 0x0000000108147824 */ /* 0x040fe200078e0a03 */
[----:B------:R-:W2:Y:S01]  /*0840*/  LDCU.64 UR12, c[0x0][0x3a0] ;  /* 0x00007400ff0c77ac */ /* 0x000ea20008000a00 */
[----:B------:R-:W-:-:S03]  /*0850*/  IMAD.WIDE.U32 R14, R8, 0x4, R14 ;  /* 0x00000004080e7825 */ /* 0x000fc600078e000e */
[C---:B0-----:R-:W-:Y:S02]  /*0860*/  IADD3 R23, P0, PT, R14.reuse, UR6, RZ ;  /* 0x000000060e177c10 */ /* 0x041fe4000ff1e0ff */
[C---:B-1----:R-:W-:Y:S02]  /*0870*/  IADD3 R21, P1, PT, R14.reuse, UR8, RZ ;  /* 0x000000080e157c10 */ /* 0x042fe4000ff3e0ff */
[C---:B------:R-:W-:Y:S02]  /*0880*/  IADD3 R16, P2, PT, R14.reuse, UR10, RZ ;  /* 0x0000000a0e107c10 */ /* 0x040fe4000ff5e0ff */
[----:B--2---:R-:W-:Y:S02]  /*0890*/  IADD3 R18, P3, PT, R14, UR12, RZ ;  /* 0x0000000c0e127c10 */ /* 0x004fe4000ff7e0ff */
[C---:B------:R-:W-:Y:S02]  /*08a0*/  IADD3.X R22, PT, PT, R15.reuse, UR9, RZ, P1, !PT ;  /* 0x000000090f167c10 */ /* 0x040fe40008ffe4ff */
[----:B------:R-:W-:-:S02]  /*08b0*/  IADD3.X R17, PT, PT, R15, UR11, RZ, P2, !PT ;  /* 0x0000000b0f117c10 */ /* 0x000fc400097fe4ff */
[C---:B------:R-:W-:Y:S02]  /*08c0*/  IADD3.X R9, PT, PT, R15.reuse, UR7, RZ, P0, !PT ;  /* 0x000000070f097c10 */ /* 0x040fe400087fe4ff */
[----:B------:R-:W-:-:S07]  /*08d0*/  IADD3.X R19, PT, PT, R15, UR13, RZ, P3, !PT ;  /* 0x0000000d0f137c10 */ /* 0x000fce0009ffe4ff */
.L_x_209:
[----:B------:R-:W-:Y:S01]  /*08e0*/  MOV R8, R23 ;  /* 0x0000001700087202 */ /* 0x000fe20000000f00 */
[----:B------:R-:W-:Y:S01]  /*08f0*/  IMAD.MOV.U32 R14, RZ, RZ, R21 ;  /* 0x000000ffff0e7224 */ /* 0x000fe200078e0015 */
[----:B------:R-:W2:Y:S01]  /*0900*/  LDG.E R23, desc[UR4][R16.64+-0x8] ;  /* 0xfffff80410177981 */ /* 0x000ea2000c1e1900 */
[----:B------:R-:W-:-:S03]  /*0910*/  IMAD.MOV.U32 R15, RZ, RZ, R22 ;  /* 0x000000ffff0f7224 */ /* 0x000fc600078e0016 */
[----:B------:R-:W3:Y:S04]  /*0920*/  LDG.E R30, desc[UR4][R8.64+-0x8] ;  /* 0xfffff804081e7981 */ /* 0x000ee8000c1e1900 */
[----:B------:R-:W4:Y:S01]  /*0930*/  LDG.E R21, desc[UR4][R14.64+-0x8] ;  /* 0xfffff8040e157981 */ /* 0x000f22000c1e1900 */
[----:B------:R-:W-:Y:S01]  /*0940*/  IADD3 R20, PT, PT, R20, 0x4, RZ ;  /* 0x0000000414147810 */ /* 0x000fe20007ffe0ff */
[----:B------:R-:W-:Y:S04]  /*0950*/  BSSY.RECONVERGENT B2, `(.L_x_193) ;  /* 0x0000026000027945 */ /* 0x000fe80003800200 */
[----:B------:R-:W-:Y:S01]  /*0960*/  BSSY.RELIABLE B3, `(.L_x_194) ;  /* 0x000000c000037945 */ /* 0x000fe20003800100 */
[----:B------:R-:W-:-:S02]  /*0970*/  ISETP.NE.AND P2, PT, R20, RZ, PT ;  /* 0x000000ff1400720c */ /* 0x000fc40003f45270 */
[----:B--2--5:R-:W-:Y:S02]  /*0980*/  ISETP.EQ.AND P3, PT, R23, R6, PT ;  /* 0x000000061700720c */ /* 0x024fe40003f62270 */
[----:B---3--:R-:W-:-:S04]  /*0990*/  ISETP.NE.AND P0, PT, R30, R5, PT ;  /* 0x000000051e00720c */ /* 0x008fc80003f05270 */
        /* <DEDUP_REMOVED lines=8> */
.L_x_195:
[----:B------:R-:W-:Y:S05]  /*0a20*/  BSYNC.RELIABLE B3 ;  /* 0x0000000000037941 */ /* 0x000fea0003800100 */
.L_x_194:
        /* <DEDUP_REMOVED lines=24> */
.L_x_196:
[----:B------:R-:W-:Y:S05]  /*0bb0*/  BSYNC.RECONVERGENT B2 ;  /* 0x0000000000027941 */ /* 0x000fea0003800200 */
.L_x_193:
[----:B0-----:R-:W2:Y:S04]  /*0bc0*/  LDG.E R30, desc[UR4][R8.64+-0x4] ;  /* 0xfffffc04081e7981 */ /* 0x001ea8000c1e1900 */
[----:B------:R-:W3:Y:S04]  /*0bd0*/  LDG.E R23, desc[UR4][R16.64+-0x4] ;  /* 0xfffffc0410177981 */ /* 0x000ee8000c1e1900 */
[----:B------:R-:W4:Y:S01]  /*0be0*/  LDG.E R21, desc[UR4][R14.64+-0x4] ;  /* 0xfffffc040e157981 */ /* 0x000f22000c1e1900 */
[----:B------:R-:W-:Y:S04]  /*0bf0*/  BSSY.RECONVERGENT B2, `(.L_x_197) ;  /* 0x0000025000027945 */ /* 0x000fe80003800200 */
        /* <DEDUP_REMOVED lines=11> */
.L_x_199:
[----:B------:R-:W-:Y:S05]  /*0cb0*/  BSYNC.RELIABLE B3 ;  /* 0x0000000000037941 */ /* 0x000fea0003800100 */
.L_x_198:
        /* <DEDUP_REMOVED lines=24> */
.L_x_200:
[----:B------:R-:W-:Y:S05]  /*0e40*/  BSYNC.RECONVERGENT B2 ;  /* 0x0000000000027941 */ /* 0x000fea0003800200 */
.L_x_197:
        /* <DEDUP_REMOVED lines=15> */
.L_x_203:
[----:B------:R-:W-:Y:S05]  /*0f40*/  BSYNC.RELIABLE B3 ;  /* 0x0000000000037941 */ /* 0x000fea0003800100 */
.L_x_202:
[----:B------:R-:W0:Y:S01]  /*0f50*/  LDC.64 R26, c[0x0][0x388] ;  /* 0x0000e200ff1a7b82 */ /* 0x000e220000000a00 */
[----:B------:R-:W-:-:S07]  /*0f60*/  IADD3 R7, PT, PT, R7, 0x1, RZ ;  /* 0x0000000107077810 */ /* 0x000fce0007ffe0ff */
        /* <DEDUP_REMOVED lines=22> */
.L_x_204:
[----:B------:R-:W-:Y:S05]  /*10d0*/  BSYNC.RECONVERGENT B2 ;  /* 0x0000000000027941 */ /* 0x000fea0003800200 */
.L_x_201:
        /* <DEDUP_REMOVED lines=15> */
.L_x_207:
[----:B------:R-:W-:Y:S05]  /*11d0*/  BSYNC.RELIABLE B3 ;  /* 0x0000000000037941 */ /* 0x000fea0003800100 */
.L_x_206:
        /* <DEDUP_REMOVED lines=24> */
.L_x_208:
[----:B------:R-:W-:Y:S05]  /*1360*/  BSYNC.RECONVERGENT B2 ;  /* 0x0000000000027941 */ /* 0x000fea0003800200 */
.L_x_205:
[----:B0-----:R-:W-:Y:S02]  /*1370*/  IADD3 R23, P0, PT, R8, 0x10, RZ ;  /* 0x0000001008177810 */ /* 0x001fe40007f1e0ff */
[----:B------:R-:W-:Y:S02]  /*1380*/  IADD3 R16, P3, PT, R16, 0x10, RZ ;  /* 0x0000001010107810 */ /* 0x000fe40007f7e0ff */
[----:B------:R-:W-:Y:S01]  /*1390*/  IADD3 R18, P4, PT, R18, 0x10, RZ ;  /* 0x0000001012127810 */ /* 0x000fe20007f9e0ff */
[----:B------:R-:W-:Y:S01]  /*13a0*/  IMAD.X R9, RZ, RZ, R9, P0 ;  /* 0x000000ffff097224 */ /* 0x000fe200000e0609 */
[----:B------:R-:W-:Y:S01]  /*13b0*/  IADD3 R21, P1, PT, R14, 0x10, RZ ;  /* 0x000000100e157810 */ /* 0x000fe20007f3e0ff */
[----:B------:R-:W-:Y:S02]  /*13c0*/  IMAD.X R17, RZ, RZ, R17, P3 ;  /* 0x000000ffff117224 */ /* 0x000fe400018e0611 */
[----:B------:R-:W-:Y:S01]  /*13d0*/  IMAD.X R19, RZ, RZ, R19, P4 ;  /* 0x000000ffff137224 */ /* 0x000fe200020e0613 */
[----:B------:R-:W-:Y:S01]  /*13e0*/  IADD3.X R22, PT, PT, RZ, R15, RZ, P1, !PT ;  /* 0x0000000fff167210 */ /* 0x000fe20000ffe4ff */
[----:B------:R-:W-:Y:S08]  /*13f0*/  @P2 BRA `(.L_x_209) ;  /* 0xfffffff400382947 */ /* 0x000ff0000383ffff */
.L_x_192:
[----:B------:R-:W-:Y:S05]  /*1400*/  BSYNC.RECONVERGENT B1 ;  /* 0x0000000000017941 */ /* 0x000fea0003800200 */
.L_x_191:
[----:B------:R-:W0:Y:S08]  /*1410*/  LDC.64 R14, c[0x0][0x388] ;  /* 0x0000e200ff0e7b82 */ /* 0x000e300000000a00 */
[----:B------:R-:W1:Y:S08]  /*1420*/  LDC.64 R22, c[0x0][0x390] ;  /* 0x0000e400ff167b82 */ /* 0x000e700000000a00 */
[----:B------:R-:W2:Y:S01]  /*1430*/  LDC.64 R18, c[0x0][0x398] ;  /* 0x0000e600ff127b82 */ /* 0x000ea20000000a00 */
[----:B0-----:R-:W-:-:S07]  /*1440*/  IMAD.WIDE.U32 R8, R3, 0x4, R14 ;  /* 0x0000000403087825 */ /* 0x001fce00078e000e */
[----:B------:R-:W0:Y:S01]  /*1450*/  LDC.64 R20, c[0x0][0x3a0] ;  /* 0x0000e800ff147b82 */ /* 0x000e220000000a00 */
[----:B------:R-:W3:Y:S01]  /*1460*/  LDG.E R31, desc[UR4][R8.64] ;  /* 0x00000004081f7981 */ /* 0x000ee2000c1e1900 */
[----:B-----5:R-:W-:-:S05]  /*1470*/  IADD3 R4, PT, PT, R7, 0x1, RZ ;  /* 0x0000000107047810 */ /* 0x020fca0007ffe0ff */
[----:B------:R-:W-:-:S04]  /*1480*/  IMAD.WIDE.U32 R14, R4, 0x4, R14 ;  /* 0x00000004040e7825 */ /* 0x000fc800078e000e */
[C---:B-1----:R-:W-:Y:S01]  /*1490*/  IMAD.WIDE.U32 R16, R4.reuse, 0x4, R22 ;  /* 0x0000000404107825 */ /* 0x042fe200078e0016 */
[----:B------:R-:W4:Y:S03]  /*14a0*/  LDG.E R5, desc[UR4][R14.64] ;  /* 0x000000040e057981 */ /* 0x000f26000c1e1900 */
[C---:B--2---:R-:W-:Y:S01]  /*14b0*/  IMAD.WIDE.U32 R18, R4.reuse, 0x4, R18 ;  /* 0x0000000404127825 */ /* 0x044fe200078e0012 */
[----:B------:R-:W2:Y:S03]  /*14c0*/  LDG.E R25, desc[UR4][R16.64] ;  /* 0x0000000410197981 */ /* 0x000ea6000c1e1900 */
[----:B------:R-:W-:Y:S01]  /*14d0*/  IMAD.WIDE.U32 R22, R3, 0x4, R22 ;  /* 0x0000000403167825 */ /* 0x000fe200078e0016 */
[----:B------:R-:W2:Y:S03]  /*14e0*/  LDG.E R27, desc[UR4][R18.64] ;  /* 0x00000004121b7981 */ /* 0x000ea6000c1e1900 */
[----:B0-----:R-:W-:-:S05]  /*14f0*/  IMAD.WIDE.U32 R20, R4, 0x4, R20 ;  /* 0x0000000404147825 */ /* 0x001fca00078e0014 */
[----:B------:R-:W2:Y:S04]  /*1500*/  LDG.E R29, desc[UR4][R20.64] ;  /* 0x00000004141d7981 */ /* 0x000ea8000c1e1900 */
[----:B---3--:R0:W-:Y:S04]  /*1510*/  STG.E desc[UR4][R14.64], R31 ;  /* 0x0000001f0e007986 */ /* 0x0081e8000c101904 */
[----:B------:R-:W3:Y:S04]  /*1520*/  LDG.E R33, desc[UR4][R22.64] ;  /* 0x0000000416217981 */ /* 0x000ee8000c1e1900 */
[----:B---3--:R0:W-:Y:S04]  /*1530*/  STG.E desc[UR4][R16.64], R33 ;  /* 0x0000002110007986 */ /* 0x0081e8000c101904 */
[----:B------:R-:W3:Y:S04]  /*1540*/  LDG.E R35, desc[UR4][R10.64] ;  /* 0x000000040a237981 */ /* 0x000ee8000c1e1900 */
[----:B---3--:R0:W-:Y:S04]  /*1550*/  STG.E desc[UR4][R18.64], R35 ;  /* 0x0000002312007986 */ /* 0x0081e8000c101904 */
[----:B------:R-:W3:Y:S04]  /*1560*/  LDG.E R37, desc[UR4][R12.64] ;  /* 0x000000040c257981 */ /* 0x000ee8000c1e1900 */
[----:B---3--:R0:W-:Y:S04]  /*1570*/  STG.E desc[UR4][R20.64], R37 ;  /* 0x0000002514007986 */ /* 0x0081e8000c101904 */
[----:B----4-:R0:W-:Y:S04]  /*1580*/  STG.E desc[UR4][R8.64], R5 ;  /* 0x0000000508007986 */ /* 0x0101e8000c101904 */
[----:B--2---:R0:W-:Y:S04]  /*1590*/  STG.E desc[UR4][R22.64], R25 ;  /* 0x0000001916007986 */ /* 0x0041e8000c101904 */
[----:B------:R0:W-:Y:S04]  /*15a0*/  STG.E desc[UR4][R10.64], R27 ;  /* 0x0000001b0a007986 */ /* 0x0001e8000c101904 */
[----:B------:R0:W-:Y:S02]  /*15b0*/  STG.E desc[UR4][R12.64], R29 ;  /* 0x0000001d0c007986 */ /* 0x0001e4000c101904 */
.L_x_183:
[----:B------:R-:W-:Y:S05]  /*15c0*/  BSYNC.RECONVERGENT B0 ;  /* 0x0000000000007941 */ /* 0x000fea0003800200 */
.L_x_182:
[----:B------:R-:W-:Y:S05]  /*15d0*/  WARPSYNC.ALL ;  /* 0x0000000000007948 */ /* 0x000fea0003800000 */
[----:B0-----:R-:W0:Y:S01]  /*15e0*/  LDC.64 R8, c[0x0][0x3a8] ;  /* 0x0000ea00ff087b82 */ /* 0x001e220000000a00 */
[----:B------:R-:W-:Y:S01]  /*15f0*/  LOP3.LUT R5, R2, R3, RZ, 0xfc, !PT ;  /* 0x0000000302057212 */ /* 0x000fe200078efcff */
[----:B------:R-:W-:Y:S06]  /*1600*/  BSSY.RECONVERGENT B0, `(.L_x_210) ;  /* 0x0000024000007945 */ /* 0x000fec0003800200 */
[----:B------:R-:W-:Y:S01]  /*1610*/  BAR.SYNC.DEFER_BLOCKING 0x0 ;  /* 0x0000000000007b1d */ /* 0x000fe20000010000 */
[----:B------:R-:W-:-:S07]  /*1620*/  ISETP.GE.AND P0, PT, R5, RZ, PT ;  /* 0x000000ff0500720c */ /* 0x000fce0003f06270 */
[----:B------:R-:W1:Y:S01]  /*1630*/  LDC.64 R10, c[0x0][0x3b0] ;  /* 0x0000ec00ff0a7b82 */ /* 0x000e620000000a00 */
[----:B0-----:R-:W-:-:S04]  /*1640*/  IMAD.WIDE R8, R0, 0x4, R8 ;  /* 0x0000000400087825 */ /* 0x001fc800078e0208 */
[----:B-1----:R-:W-:Y:S01]  /*1650*/  IMAD.WIDE R10, R0, 0x4, R10 ;  /* 0x00000004000a7825 */ /* 0x002fe200078e020a */
[----:B------:R-:W-:Y:S06]  /*1660*/  @!P0 BRA `(.L_x_211) ;  /* 0x0000000000588947 */ /* 0x000fec0003800000 */
[----:B------:R-:W-:-:S13]  /*1670*/  ISETP.GE.AND P0, PT, R2, R3, PT ;  /* 0x000000030200720c */ /* 0x000fda0003f06270 */
[----:B------:R-:W-:Y:S05]  /*1680*/  @P0 BRA `(.L_x_212) ;  /* 0x0000000000240947 */ /* 0x000fea0003800000 */
[----:B------:R-:W-:Y:S01]  /*1690*/  IMAD.WIDE R8, R0, 0x4, R8 ;  /* 0x0000000400087825 */ /* 0x000fe200078e0208 */
[----:B------:R-:W-:-:S03]  /*16a0*/  ISETP.GE.AND P0, PT, R4, R3, PT ;  /* 0x000000030400720c */ /* 0x000fc60003f06270 */
[----:B------:R-:W-:Y:S01]  /*16b0*/  IMAD.WIDE R10, R0, 0x4, R10 ;  /* 0x00000004000a7825 */ /* 0x000fe200078e020a */
[----:B------:R1:W-:Y:S01]  /*16c0*/  STG.E desc[UR4][R8.64], R2 ;  /* 0x0000000208007986 */ /* 0x0003e2000c101904 */
[----:B------:R-:W-:Y:S02]  /*16d0*/  SEL R3, R3, 0xffffffff, !P0 ;  /* 0xffffffff03037807 */ /* 0x000fe40004000000 */
[----:B------:R-:W-:Y:S01]  /*16e0*/  VIADD R7, R7, 0x2 ;  /* 0x0000000207077836 */ /* 0x000fe20000000000 */
[----:B------:R1:W-:Y:S04]  /*16f0*/  STG.E desc[UR4][R10.64], R4 ;  /* 0x000000040a007986 */ /* 0x0003e8000c101904 */
[----:B------:R-:W-:Y:S01]  /*1700*/  SEL R7, R7, 0xffffffff, !P0 ;  /* 0xffffffff07077807 */ /* 0x000fe20004000000 */
[----:B------:R-:W-:Y:S06]  /*1710*/  BRA `(.L_x_213) ;  /* 0x0000000000487947 */ /* 0x000fec0003800000 */
.L_x_212:
[----:B------:R-:W-:Y:S01]  /*1720*/  ISETP.NE.AND P0, PT, R2, R3, PT ;  /* 0x000000030200720c */ /* 0x000fe20003f05270 */
[----:B------:R-:W-:Y:S01]  /*1730*/  IMAD.WIDE R8, R0, 0x4, R8 ;  /* 0x0000000400087825 */ /* 0x000fe200078e0208 */
[----:B------:R-:W-:-:S03]  /*1740*/  MOV R3, 0xffffffff ;  /* 0xffffffff00037802 */ /* 0x000fc60000000f00 */
[----:B------:R-:W-:-:S04]  /*1750*/  IMAD.WIDE R10, R0, 0x4, R10 ;  /* 0x00000004000a7825 */ /* 0x000fc800078e020a */
[----:B------:R-:W-:-:S04]  /*1760*/  IMAD.MOV.U32 R7, RZ, RZ, -0x1 ;  /* 0xffffffffff077424 */ /* 0x000fc800078e00ff */
[----:B------:R-:W-:Y:S01]  /*1770*/  @P0 IMAD.MOV.U32 R5, RZ, RZ, -0x1 ;  /* 0xffffffffff050424 */ /* 0x000fe200078e00ff */
[----:B------:R2:W-:Y:S04]  /*1780*/  @!P0 STG.E desc[UR4][R8.64], R2 ;  /* 0x0000000208008986 */ /* 0x0005e8000c101904 */
[----:B------:R2:W-:Y:S04]  /*1790*/  @!P0 STG.E desc[UR4][R10.64], R2 ;  /* 0x000000020a008986 */ /* 0x0005e8000c101904 */
[----:B------:R2:W-:Y:S04]  /*17a0*/  @P0 STG.E desc[UR4][R8.64], R5 ;  /* 0x0000000508000986 */ /* 0x0005e8000c101904 */
[----:B------:R2:W-:Y:S01]  /*17b0*/  @P0 STG.E desc[UR4][R10.64], R5 ;  /* 0x000000050a000986 */ /* 0x0005e2000c101904 */
[----:B------:R-:W-:Y:S05]  /*17c0*/  BRA `(.L_x_213) ;  /* 0x00000000001c7947 */ /* 0x000fea0003800000 */
.L_x_211:
[C---:B------:R-:W-:Y:S01]  /*17d0*/  IMAD.WIDE R8, R0.reuse, 0x4, R8 ;  /* 0x0000000400087825 */ /* 0x040fe200078e0208 */
[----:B------:R-:W-:Y:S02]  /*17e0*/  MOV R5, 0xffffffff ;  /* 0xffffffff00057802 */ /* 0x000fe40000000f00 */
[----:B------:R-:W-:Y:S01]  /*17f0*/  MOV R7, 0xffffffff ;  /* 0xffffffff00077802 */ /* 0x000fe20000000f00 */
[----:B------:R-:W-:Y:S02]  /*1800*/  IMAD.WIDE R10, R0, 0x4, R10 ;  /* 0x00000004000a7825 */ /* 0x000fe400078e020a */
[----:B------:R0:W-:Y:S02]  /*1810*/  STG.E desc[UR4][R8.64], R5 ;  /* 0x0000000508007986 */ /* 0x0001e4000c101904 */
[----:B------:R-:W-:Y:S02]  /*1820*/  IMAD.MOV.U32 R3, RZ, RZ, -0x1 ;  /* 0xffffffffff037424 */ /* 0x000fe400078e00ff */
[----:B------:R0:W-:Y:S05]  /*1830*/  STG.E desc[UR4][R10.64], R5 ;  /* 0x000000050a007986 */ /* 0x0001ea000c101904 */
.L_x_213:
[----:B------:R-:W-:Y:S05]  /*1840*/  BSYNC.RECONVERGENT B0 ;  /* 0x0000000000007941 */ /* 0x000fea0003800200 */
.L_x_210:
[----:B------:R-:W-:Y:S04]  /*1850*/  STG.E desc[UR4][R8.64+0x4], R7 ;  /* 0x0000040708007986 */ /* 0x000fe8000c101904 */
[----:B------:R-:W-:Y:S01]  /*1860*/  STG.E desc[UR4][R10.64+0x4], R3 ;  /* 0x000004030a007986 */ /* 0x000fe2000c101904 */
[----:B------:R-:W-:Y:S05]  /*1870*/  EXIT ;  /* 0x000000000000794d */ /* 0x000fea0003800000 */
.L_x_214:
        /* <DEDUP_REMOVED lines=16> */
.L_x_223:


//--------------------- .nv.global.init           --------------------------
	.section	.nv.global.init,"aw",@progbits
.nv.global.init:
	.type		$str$3,@object
	.size		$str$3,($str$1 - $str$3)
$str$3:
        /*0000*/ 	.byte	0x68, 0x65, 0x79, 0x20, 0x25, 0x64, 0x0a, 0x00
	.type		$str$1,@object
	.size		$str$1,($str - $str$1)
$str$1:
        /*0008*/ 	.byte	0x73, 0x6f, 0x72, 0x74, 0x50, 0x6f, 0x73, 0x20, 0x69, 0x73, 0x20, 0x25, 0x64, 0x0a, 0x00
	.type		$str,@object
	.size		$str,($str$2 - $str)
$str:
        /*0017*/ 	.byte	0x25, 0x64, 0x20, 0x62, 0x65, 0x67, 0x69, 0x6e, 0x20, 0x25, 0x64, 0x20, 0x6c, 0x61, 0x73, 0x74
        /*0027*/ 	.byte	0x20, 0x25, 0x64, 0x0a, 0x00
	.type		$str$2,@object
	.size		$str$2,(.L_2 - $str$2)
$str$2:
        /*002c*/ 	.byte	0x25, 0x64, 0x20, 0x78, 0x3d, 0x25, 0x64, 0x20, 0x79, 0x3d, 0x25, 0x64, 0x20, 0x7a, 0x3d, 0x25
        /*003c*/ 	.byte	0x64, 0x20, 0x69, 0x64, 0x3d, 0x25, 0x64, 0x20, 0x68, 0x61, 0x73, 0x68, 0x3d, 0x25, 0x64, 0x0a
        /*004c*/ 	.byte	0x00
.L_2:


//--------------------- .nv.shared.reserved.0     --------------------------
	.section	.nv.shared.reserved.0,"aw",@nobits
	.weak		__nv_reservedSMEM_offset_0_alias
	.size		__nv_reservedSMEM_offset_0_alias, 0, 64
	.other		__nv_reservedSMEM_offset_0_alias,@"STO_CUDA_RESERVED_SHARED STV_DEFAULT"
__nv_reservedSMEM_offset_0_alias:
	.zero		0
	.zero		64


//--------------------- .nv.shared._Z7sortBFSPiS_S_S_S_S_S_iS_S_S_S_S_S_ --------------------------
	.section	.nv.shared._Z7sortBFSPiS_S_S_S_S_S_iS_S_S_S_S_S_,"aw",@nobits
	.sectionflags	@""
	.align	4
.nv.shared._Z7sortBFSPiS_S_S_S_S_S_iS_S_S_S_S_S_:
	.zero		50176


//--------------------- .nv.constant0._Z14viewIndexOrderPii --------------------------
	.section	.nv.constant0._Z14viewIndexOrderPii,"a",@progbits
	.sectionflags	@""
	.align	4
.nv.constant0._Z14viewIndexOrderPii:
	.zero		908


//--------------------- .nv.constant0._Z15viewCoordinatesPiS_S_S_i --------------------------
	.section	.nv.constant0._Z15viewCoordinatesPiS_S_S_i,"a",@progbits
	.sectionflags	@""
	.align	4
.nv.constant0._Z15viewCoordinatesPiS_S_S_i:
	.zero		932


//--------------------- .nv.constant0._Z7sortBFSPiS_S_S_S_S_S_iS_S_S_S_S_S_ --------------------------
	.section	.nv.constant0._Z7sortBFSPiS_S_S_S_S_S_iS_S_S_S_S_S_,"a",@progbits
	.sectionflags	@""
	.align	4
.nv.constant0._Z7sortBFSPiS_S_S_S_S_S_iS_S_S_S_S_S_:
	.zero		1008


//--------------------- .nv.constant0._Z13setIndexOrderPii --------------------------
	.section	.nv.constant0._Z13setIndexOrderPii,"a",@progbits
	.sectionflags	@""
	.align	4
.nv.constant0._Z13setIndexOrderPii:
	.zero		908


//--------------------- .nv.constant0._Z18viewPartitionTablePiS_ --------------------------
	.section	.nv.constant0._Z18viewPartitionTablePiS_,"a",@progbits
	.sectionflags	@""
	.align	4
.nv.constant0._Z18viewPartitionTablePiS_:
	.zero		912


//--------------------- .nv.constant0._Z24initializePartitionTablePiS_ --------------------------
	.section	.nv.constant0._Z24initializePartitionTablePiS_,"a",@progbits
	.sectionflags	@""
	.align	4
.nv.constant0._Z24initializePartitionTablePiS_:
	.zero		912


//--------------------- .nv.constant0._Z15countPartitionsPiS_S_ --------------------------
	.section	.nv.constant0._Z15countPartitionsPiS_S_,"a",@progbits
	.sectionflags	@""
	.align	4
.nv.constant0._Z15countPartitionsPiS_S_:
	.zero		920


//--------------------- .nv.constant0._Z15createPartitioniPiS_S_S_S_S_ --------------------------
	.section	.nv.constant0._Z15createPartitioniPiS_S_S_S_S_,"a",@progbits
	.sectionflags	@""
	.align	4
.nv.constant0._Z15createPartitioniPiS_S_S_S_S_:
	.zero		952


//--------------------- SYMBOLS --------------------------

	.type		.nv.reservedSmem.offset0,@object
	.size		.nv.reservedSmem.offset0,0x4
	.type		.nv.reservedSmem.cap,@object
	.size		.nv.reservedSmem.cap,0x4
	.type		vprintf,@function
